def matmul_kernel(
    a_ptr,
    b_ptr,
    c_ptr,
    M,
    N,
    K,
    stride_am,
    stride_ak,
    stride_bk,
    stride_bn,
    stride_cm,
    stride_cn,
    BLOCK_M: tl.constexpr,
    BLOCK_N: tl.constexpr,
    BLOCK_K: tl.constexpr,
    GROUP_M: tl.constexpr,
):
    pid = tl.program_id(axis=0)
    num_pid_m = tl.cdiv(M, BLOCK_M)
    num_pid_n = tl.cdiv(N, BLOCK_N)
    num_pid_in_group = GROUP_M * num_pid_n
    group_id = pid // num_pid_in_group
    first_pid_m = group_id * GROUP_M
    group_size_m = min(num_pid_m - first_pid_m, GROUP_M)
    pid_m = first_pid_m + ((pid % num_pid_in_group) % group_size_m)
    pid_n = (pid % num_pid_in_group) // group_size_m

    offs_am = (pid_m * BLOCK_M + tl.arange(0, BLOCK_M)) % M
    offs_bn = (pid_n * BLOCK_N + tl.arange(0, BLOCK_N)) % N
    offs_k = tl.arange(0, BLOCK_K)
    a_ptrs = a_ptr + offs_am[:, None] * stride_am + offs_k[None, :] * stride_ak
    b_ptrs = b_ptr + offs_k[:, None] * stride_bk + offs_bn[None, :] * stride_bn

    acc = tl.zeros((BLOCK_M, BLOCK_N), dtype=tl.float32)
    for kk in range(0, tl.cdiv(K, BLOCK_K)):
        a = tl.load(a_ptrs, mask=offs_k[None, :] < K - kk * BLOCK_K, other=0.0)
        b = tl.load(b_ptrs, mask=offs_k[:, None] < K - kk * BLOCK_K, other=0.0)
        acc = tl.dot(a, b, acc)
        a_ptrs += BLOCK_K * stride_ak
        b_ptrs += BLOCK_K * stride_bk

    c = acc.to(c_ptr.dtype.element_ty)
    offs_cm = pid_m * BLOCK_M + tl.arange(0, BLOCK_M)
    offs_cn = pid_n * BLOCK_N + tl.arange(0, BLOCK_N)
    c_ptrs = c_ptr + offs_cm[:, None] * stride_cm + offs_cn[None, :] * stride_cn
    mask = (offs_cm[:, None] < M) & (offs_cn[None, :] < N)
    tl.store(c_ptrs, c, mask=mask)

# config = {"BLOCK_K": 128, "BLOCK_M": 64, "BLOCK_N": 64, "GROUP_M": 1, "arch": "sm_100", "dtype": "fp8e5m2", "num_ctas": 1, "num_stages": 3, "num_warps": 4}
# arch = sm_100


// ===== COMPILED SASS (sm_100a) =====

	.target	sm_100a

	.elftype	@"ET_EXEC"


//--------------------- .note.nv.tkinfo           --------------------------
	.section	.note.nv.tkinfo,"",@"SHT_NOTE"
	.sectionflags	@"SHF_NOTE_NV_TKINFO"
	.tkinfo
        /*0018*/ 	.word	0x00000081
        /*0030*/ 	.string	""
        /*0030*/ 	.string	"ptxas-blackwell"
        /*0030*/ 	.string	"Cuda compilation tools, release 12.9, V12.9.86"
        /*0030*/ 	.string	"Build cuda_12.9.r12.9/compiler.36037853_0"
        /*0030*/ 	.string	"-v  -suppress-debug-info  -lineinfo  -arch sm_100a "



//--------------------- .note.nv.cuver            --------------------------
	.section	.note.nv.cuver,"",@"SHT_NOTE"
	.sectionflags	@"SHF_NOTE_NV_CUVER"
        /*0018*/ 	.short	0x0001
        /*001a*/ 	.short	0x0064
        /*001c*/ 	.short	0x0001
        /*001e*/ 	.short	0x0000
        /*0020*/ 	.short	0x0001
        /*0022*/ 	.short	0x0000


//--------------------- .nv.info                  --------------------------
	.section	.nv.info,"",@"SHT_CUDA_INFO"
	.align	4


	//----- nvinfo : EIATTR_REGCOUNT
	.align		4
        /*0000*/ 	.byte	0x04, 0x2f
        /*0002*/ 	.short	(.L_4 - .L_3)
	.align		4
.L_3:
        /*0004*/ 	.word	index@(matmul_kernel)
        /*0008*/ 	.word	0x000000ff


	//----- nvinfo : EIATTR_FRAME_SIZE
	.align		4
.L_4:
        /*000c*/ 	.byte	0x04, 0x11
        /*000e*/ 	.short	(.L_6 - .L_5)
	.align		4
.L_5:
        /*0010*/ 	.word	index@($__internal_2_$__cuda_sm10x_tcgen05_guardrail_trap_unallocated_columns_being_dealloced)
        /*0014*/ 	.word	0x000001c8


	//----- nvinfo : EIATTR_FRAME_SIZE
	.align		4
.L_6:
        /*0018*/ 	.byte	0x04, 0x11
        /*001a*/ 	.short	(.L_8 - .L_7)
	.align		4
.L_7:
        /*001c*/ 	.word	index@($__internal_1_$__cuda_sm10x_tcgen05_guardrail_trap_phase_invalid_during_alloc)
        /*0020*/ 	.word	0x000001c8


	//----- nvinfo : EIATTR_FRAME_SIZE
	.align		4
.L_8:
        /*0024*/ 	.byte	0x04, 0x11
        /*0026*/ 	.short	(.L_10 - .L_9)
	.align		4
.L_9:
        /*0028*/ 	.word	index@($__internal_0_$__cuda_sm10x_tcgen05_guardrail_trap_col_being_dealloced_not_returned_by_alloc)
        /*002c*/ 	.word	0x000001c8


	//----- nvinfo : EIATTR_FRAME_SIZE
	.align		4
.L_10:
        /*0030*/ 	.byte	0x04, 0x11
        /*0032*/ 	.short	(.L_12 - .L_11)
	.align		4
.L_11:
        /*0034*/ 	.word	index@(matmul_kernel)
        /*0038*/ 	.word	0x000001c8


	//----- nvinfo : EIATTR_MIN_STACK_SIZE
	.align		4
.L_12:
        /*003c*/ 	.byte	0x04, 0x12
        /*003e*/ 	.short	(.L_14 - .L_13)
	.align		4
.L_13:
        /*0040*/ 	.word	index@(matmul_kernel)
        /*0044*/ 	.word	0x000001c8
.L_14:


//--------------------- .nv.info.matmul_kernel    --------------------------
	.section	.nv.info.matmul_kernel,"",@"SHT_CUDA_INFO"
	.sectionflags	@""
	.align	4


	//----- nvinfo : EIATTR_CUDA_API_VERSION
	.align		4
        /*0000*/ 	.byte	0x04, 0x37
        /*0002*/ 	.short	(.L_16 - .L_15)
.L_15:
        /*0004*/ 	.word	0x00000081


	//----- nvinfo : EIATTR_KPARAM_INFO
	.align		4
.L_16:
        /*0008*/ 	.byte	0x04, 0x17
        /*000a*/ 	.short	(.L_18 - .L_17)
.L_17:
        /*000c*/ 	.word	0x00000000
        /*0010*/ 	.short	0x000d
        /*0012*/ 	.short	0x0048
        /*0014*/ 	.byte	0x00, 0xf4, 0x21, 0x00


	//----- nvinfo : EIATTR_KPARAM_INFO
	.align		4
.L_18:
        /*0018*/ 	.byte	0x04, 0x17
        /*001a*/ 	.short	(.L_20 - .L_19)
.L_19:
        /*001c*/ 	.word	0x00000000
        /*0020*/ 	.short	0x000c
        /*0022*/ 	.short	0x0040
        /*0024*/ 	.byte	0x00, 0xf4, 0x21, 0x00


	//----- nvinfo : EIATTR_KPARAM_INFO
	.align		4
.L_20:
        /*0028*/ 	.byte	0x04, 0x17
        /*002a*/ 	.short	(.L_22 - .L_21)
.L_21:
        /*002c*/ 	.word	0x00000000
        /*0030*/ 	.short	0x000b
        /*0032*/ 	.short	0x0038
        /*0034*/ 	.byte	0x00, 0xf0, 0x11, 0x00


	//----- nvinfo : EIATTR_KPARAM_INFO
	.align		4
.L_22:
        /*0038*/ 	.byte	0x04, 0x17
        /*003a*/ 	.short	(.L_24 - .L_23)
.L_23:
        /*003c*/ 	.word	0x00000000
        /*0040*/ 	.short	0x000a
        /*0042*/ 	.short	0x0034
        /*0044*/ 	.byte	0x00, 0xf0, 0x11, 0x00


	//----- nvinfo : EIATTR_KPARAM_INFO
	.align		4
.L_24:
        /*0048*/ 	.byte	0x04, 0x17
        /*004a*/ 	.short	(.L_26 - .L_25)
.L_25:
        /*004c*/ 	.word	0x00000000
        /*0050*/ 	.short	0x0009
        /*0052*/ 	.short	0x0030
        /*0054*/ 	.byte	0x00, 0xf0, 0x11, 0x00


	//----- nvinfo : EIATTR_KPARAM_INFO
	.align		4
.L_26:
        /*0058*/ 	.byte	0x04, 0x17
        /*005a*/ 	.short	(.L_28 - .L_27)
.L_27:
        /*005c*/ 	.word	0x00000000
        /*0060*/ 	.short	0x0008
        /*0062*/ 	.short	0x002c
        /*0064*/ 	.byte	0x00, 0xf0, 0x11, 0x00


	//----- nvinfo : EIATTR_KPARAM_INFO
	.align		4
.L_28:
        /*0068*/ 	.byte	0x04, 0x17
        /*006a*/ 	.short	(.L_30 - .L_29)
.L_29:
        /*006c*/ 	.word	0x00000000
        /*0070*/ 	.short	0x0007
        /*0072*/ 	.short	0x0028
        /*0074*/ 	.byte	0x00, 0xf0, 0x11, 0x00


	//----- nvinfo : EIATTR_KPARAM_INFO
	.align		4
.L_30:
        /*0078*/ 	.byte	0x04, 0x17
        /*007a*/ 	.short	(.L_32 - .L_31)
.L_31:
        /*007c*/ 	.word	0x00000000
        /*0080*/ 	.short	0x0006
        /*0082*/ 	.short	0x0024
        /*0084*/ 	.byte	0x00, 0xf0, 0x11, 0x00


	//----- nvinfo : EIATTR_KPARAM_INFO
	.align		4
.L_32:
        /*0088*/ 	.byte	0x04, 0x17
        /*008a*/ 	.short	(.L_34 - .L_33)
.L_33:
        /*008c*/ 	.word	0x00000000
        /*0090*/ 	.short	0x0005
        /*0092*/ 	.short	0x0020
        /*0094*/ 	.byte	0x00, 0xf0, 0x11, 0x00


	//----- nvinfo : EIATTR_KPARAM_INFO
	.align		4
.L_34:
        /*0098*/ 	.byte	0x04, 0x17
        /*009a*/ 	.short	(.L_36 - .L_35)
.L_35:
        /*009c*/ 	.word	0x00000000
        /*00a0*/ 	.short	0x0004
        /*00a2*/ 	.short	0x001c
        /*00a4*/ 	.byte	0x00, 0xf0, 0x11, 0x00


	//----- nvinfo : EIATTR_KPARAM_INFO
	.align		4
.L_36:
        /*00a8*/ 	.byte	0x04, 0x17
        /*00aa*/ 	.short	(.L_38 - .L_37)
.L_37:
        /*00ac*/ 	.word	0x00000000
        /*00b0*/ 	.short	0x0003
        /*00b2*/ 	.short	0x0018
        /*00b4*/ 	.byte	0x00, 0xf0, 0x11, 0x00


	//----- nvinfo : EIATTR_KPARAM_INFO
	.align		4
.L_38:
        /*00b8*/ 	.byte	0x04, 0x17
        /*00ba*/ 	.short	(.L_40 - .L_39)
.L_39:
        /*00bc*/ 	.word	0x00000000
        /*00c0*/ 	.short	0x0002
        /*00c2*/ 	.short	0x0010
        /*00c4*/ 	.byte	0x00, 0xf4, 0x21, 0x00


	//----- nvinfo : EIATTR_KPARAM_INFO
	.align		4
.L_40:
        /*00c8*/ 	.byte	0x04, 0x17
        /*00ca*/ 	.short	(.L_42 - .L_41)
.L_41:
        /*00cc*/ 	.word	0x00000000
        /*00d0*/ 	.short	0x0001
        /*00d2*/ 	.short	0x0008
        /*00d4*/ 	.byte	0x00, 0xf4, 0x21, 0x00


	//----- nvinfo : EIATTR_KPARAM_INFO
	.align		4
.L_42:
        /*00d8*/ 	.byte	0x04, 0x17
        /*00da*/ 	.short	(.L_44 - .L_43)
.L_43:
        /*00dc*/ 	.word	0x00000000
        /*00e0*/ 	.short	0x0000
        /*00e2*/ 	.short	0x0000
        /*00e4*/ 	.byte	0x00, 0xf4, 0x21, 0x00


	//----- nvinfo : EIATTR_AT_ENTRY_FRAGMENTS
	.align		4
.L_44:
        /*00e8*/ 	.byte	0x04, 0x4f
        /*00ea*/ 	.short	(.L_46 - .L_45)


	//   ....[0]....
.L_45:
        /*00ec*/ 	.word	0x00000004


	//----- nvinfo : EIATTR_RESERVED_SMEM_USED
	.align		4
.L_46:
        /*00f0*/ 	.byte	0x01, 0x41
	.zero		2


	//----- nvinfo : EIATTR_SPARSE_MMA_MASK
	.align		4
        /*00f4*/ 	.byte	0x03, 0x50
        /*00f6*/ 	.short	0x0000


	//----- nvinfo : EIATTR_TCGEN05_1CTA_USED
	.align		4
        /*00f8*/ 	.byte	0x01, 0x51
	.zero		2


	//----- nvinfo : EIATTR_MAXREG_COUNT
	.align		4
        /*00fc*/ 	.byte	0x03, 0x1b
        /*00fe*/ 	.short	0x00ff


	//----- nvinfo : EIATTR_NUM_BARRIERS
	.align		4
        /*0100*/ 	.byte	0x02, 0x4c
        /*0102*/ 	.byte	0x01
	.zero		1


	//----- nvinfo : EIATTR_ANNOTATIONS
	.align		4
        /*0104*/ 	.byte	0x04, 0x55
        /*0106*/ 	.short	(.L_48 - .L_47)


	//   ....[0]....
.L_47:
        /*0108*/ 	.word	0x00000001
        /*010c*/ 	.byte	0xb0, 0x0b, 0x00, 0x00, 0x01, 0x00, 0x00, 0x00, 0xd0, 0x1a, 0x00, 0x00, 0x01, 0x00, 0x00, 0x00
        /* <DEDUP_REMOVED lines=200> */
        /*0d9c*/ 	.byte	0xf0, 0xf2, 0x00, 0x00, 0x01, 0x00, 0x00, 0x00, 0x40, 0xfb, 0x00, 0x00


	//----- nvinfo : EIATTR_INT_WARP_WIDE_INSTR_OFFSETS
	.align		4
.L_48:
        /*0da8*/ 	.byte	0x04, 0x31
        /*0daa*/ 	.short	(.L_50 - .L_49)


	//   ....[0]....
.L_49:
        /*0dac*/ 	.word	0x00001d20


	//   ....[1]....
        /*0db0*/ 	.word	0x00001d30


	//   ....[2]....
        /*0db4*/ 	.word	0x00006920


	//   ....[3]....
        /*0db8*/ 	.word	0x000112d0


	//   ....[4]....
        /*0dbc*/ 	.word	0x00011320


	//----- nvinfo : EIATTR_COOP_GROUP_MASK_REGIDS
	.align		4
.L_50:
        /*0dc0*/ 	.byte	0x04, 0x29
        /*0dc2*/ 	.short	(.L_52 - .L_51)


	//   ....[0]....
.L_51:
        /*0dc4*/ 	.word	0xffffffff


	//   ....[1]....
        /*0dc8*/ 	.word	0xffffffff


	//   ....[2]....
        /*0dcc*/ 	.word	0xffffffff


	//   ....[3]....
        /*0dd0*/ 	.word	0xffffffff


	//----- nvinfo : EIATTR_COOP_GROUP_INSTR_OFFSETS
	.align		4
.L_52:
        /*0dd4*/ 	.byte	0x04, 0x28
        /*0dd6*/ 	.short	(.L_54 - .L_53)


	//   ....[0]....
.L_53:
        /*0dd8*/ 	.word	0x00000080


	//   ....[1]....
        /*0ddc*/ 	.word	0x00000340


	//   ....[2]....
        /*0de0*/ 	.word	0x00011160


	//   ....[3]....
        /*0de4*/ 	.word	0x000113d0


	//----- nvinfo : EIATTR_VRC_CTA_INIT_COUNT
	.align		4
.L_54:
        /*0de8*/ 	.byte	0x02, 0x4a
        /*0dea*/ 	.byte	0x80
	.zero		1


	//----- nvinfo : EIATTR_MBARRIER_INSTR_OFFSETS
	.align		4
        /*0dec*/ 	.byte	0x04, 0x39
        /*0dee*/ 	.short	(.L_56 - .L_55)


	//   ....[0]....
.L_55:
        /*0df0*/ 	.word	0x00001ef0
        /*0df4*/ 	.word	0x000000ff
        /*0df8*/ 	.word	0x00000000
        /*0dfc*/ 	.short	0x0100
        /*0dfe*/ 	.byte	0x06
	.zero		1


	//   ....[1]....
        /*0e00*/ 	.word	0x00006960
        /*0e04*/ 	.word	0x000000ff
        /*0e08*/ 	.word	0x00008008
        /*0e0c*/ 	.short	0x0100
        /*0e0e*/ 	.byte	0x09
	.zero		1


	//   ....[2]....
        /*0e10*/ 	.word	0x0000b5b0
        /*0e14*/ 	.word	0x000000ff
        /*0e18*/ 	.word	0x00000000
        /*0e1c*/ 	.short	0x010a
        /*0e1e*/ 	.byte	0x06
	.zero		1


	//   ....[3]....
        /*0e20*/ 	.word	0x0000fb20
        /*0e24*/ 	.word	0x000000ff
        /*0e28*/ 	.word	0x00000000
        /*0e2c*/ 	.short	0x010a
        /*0e2e*/ 	.byte	0x06
	.zero		1


	//   ....[4]....
        /*0e30*/ 	.word	0x0000fbc0
        /*0e34*/ 	.word	0x000000ff
        /*0e38*/ 	.word	0x00008000
        /*0e3c*/ 	.short	0x0108
        /*0e3e*/ 	.byte	0x09
	.zero		1


	//   ....[5]....
        /*0e40*/ 	.word	0x0000fc60
        /*0e44*/ 	.word	0x000000ff
        /*0e48*/ 	.word	0x00008008
        /*0e4c*/ 	.short	0x0108
        /*0e4e*/ 	.byte	0x09
	.zero		1


	//   ....[6]....
        /*0e50*/ 	.word	0x000113f0
        /*0e54*/ 	.word	0x000000ff
        /*0e58*/ 	.word	0x00000000
        /*0e5c*/ 	.short	0x010a
        /*0e5e*/ 	.byte	0x06
	.zero		1


	//   ....[7]....
        /*0e60*/ 	.word	0x00011420
        /*0e64*/ 	.word	0x000000ff
        /*0e68*/ 	.word	0x00000000
        /*0e6c*/ 	.short	0x010a
        /*0e6e*/ 	.byte	0x06
	.zero		1


	//----- nvinfo : EIATTR_NUM_MBARRIERS
	.align		4
.L_56:
        /*0e70*/ 	.byte	0x03, 0x38
        /*0e72*/ 	.short	0x0002


	//----- nvinfo : EIATTR_EXIT_INSTR_OFFSETS
	.align		4
        /*0e74*/ 	.byte	0x04, 0x1c
        /*0e76*/ 	.short	(.L_58 - .L_57)


	//   ....[0]....
.L_57:
        /*0e78*/ 	.word	0x000113e0


	//----- nvinfo : EIATTR_REQNTID
	.align		4
.L_58:
        /*0e7c*/ 	.byte	0x04, 0x10
        /*0e7e*/ 	.short	(.L_60 - .L_59)
.L_59:
        /*0e80*/ 	.word	0x00000080
        /*0e84*/ 	.word	0x00000001
        /*0e88*/ 	.word	0x00000001


	//----- nvinfo : EIATTR_CRS_STACK_SIZE
	.align		4
.L_60:
        /*0e8c*/ 	.byte	0x04, 0x1e
        /*0e8e*/ 	.short	(.L_62 - .L_61)
.L_61:
        /*0e90*/ 	.word	0x00000000


	//----- nvinfo : EIATTR_CBANK_PARAM_SIZE
	.align		4
.L_62:
        /*0e94*/ 	.byte	0x03, 0x19
        /*0e96*/ 	.short	0x0050


	//----- nvinfo : EIATTR_PARAM_CBANK
	.align		4
        /*0e98*/ 	.byte	0x04, 0x0a
        /*0e9a*/ 	.short	(.L_64 - .L_63)
	.align		4
.L_63:
        /*0e9c*/ 	.word	index@(.nv.constant0.matmul_kernel)
        /*0ea0*/ 	.short	0x0380
        /*0ea2*/ 	.short	0x0050


	//----- nvinfo : EIATTR_SW_WAR
	.align		4
.L_64:
        /*0ea4*/ 	.byte	0x04, 0x36
        /*0ea6*/ 	.short	(.L_66 - .L_65)
.L_65:
        /*0ea8*/ 	.word	0x00000008
.L_66:


//--------------------- .nv.compat                --------------------------
	.section	.nv.compat,"",@"SHT_CUDA_COMPAT_INFO"
	.align	4
        /*0000*/ 	.byte	0x02, 0x02, 0x02, 0x00, 0x02, 0x05, 0x05, 0x00, 0x02, 0x03, 0x00, 0x00, 0x02, 0x06, 0x01, 0x00


//--------------------- .nv.callgraph             --------------------------
	.section	.nv.callgraph,"",@"SHT_CUDA_CALLGRAPH"
	.align	4
	.sectionentsize	8
	.align		4
        /*0000*/ 	.word	0x00000000
	.align		4
        /*0004*/ 	.word	0xffffffff
	.align		4
        /*0008*/ 	.word	0x00000000
	.align		4
        /*000c*/ 	.word	0xfffffffe
	.align		4
        /*0010*/ 	.word	0x00000000
	.align		4
        /*0014*/ 	.word	0xfffffffd
	.align		4
        /*0018*/ 	.word	0x00000000
	.align		4
        /*001c*/ 	.word	0xfffffffc


//--------------------- .text.matmul_kernel       --------------------------
	.section	.text.matmul_kernel,"ax",@progbits
	.align	128
        .global         matmul_kernel
        .type           matmul_kernel,@function
        .size           matmul_kernel,(.L_x_20 - matmul_kernel)
        .other          matmul_kernel,@"STO_CUDA_ENTRY STV_DEFAULT"
matmul_kernel:
.text.matmul_kernel:
[----:B------:R-:W0:Y:S01]  /*0000*/  LDC R1, c[0x0][0x37c] ;  /* 0x0000df00ff017b82 */ /* 0x000e220000000800 */
[----:B------:R-:W1:Y:S01]  /*0010*/  S2R R0, SR_TID.X ;  /* 0x0000000000007919 */ /* 0x000e620000002100 */
[----:B0-----:R-:W-:Y:S01]  /*0020*/  VIADD R1, R1, 0xfffffe38 ;  /* 0xfffffe3801017836 */ /* 0x001fe20000000000 */
[----:B------:R-:W0:Y:S01]  /*0030*/  LDCU.64 UR20, c[0x0][0x358] ;  /* 0x00006b00ff1477ac */ /* 0x000e220008000a00 */
[----:B-1----:R-:W-:-:S13]  /*0040*/  ISETP.GE.U32.AND P0, PT, R0, 0x20, PT ;  /* 0x000000200000780c */ /* 0x002fda0003f06070 */
[----:B------:R-:W-:Y:S02]  /*0050*/  VOTEU.ANY UP0, P0 ;  /* 0x0000000000ff7886 */ /* 0x000fe40000000100 */
[----:B------:R-:W-:Y:S05]  /*0060*/  BRA.U UP0, `(.L_x_0) ;  /* 0x0000000100b87547 */ /* 0x000fea000b800000 */
[----:B------:R-:W1:Y:S01]  /*0070*/  S2UR UR6, SR_CgaCtaId ;  /* 0x00000000000679c3 */ /* 0x000e620000008800 */
[----:B------:R-:W-:Y:S01]  /*0080*/  NOP ;  /* 0x0000000000007918 */ /* 0x000fe20000000000 */
[----:B------:R-:W-:Y:S02]  /*0090*/  UMOV UR4, 0x40 ;  /* 0x0000004000047882 */ /* 0x000fe40000000000 */
[----:B-1----:R-:W-:-:S09]  /*00a0*/  ULEA UR4, UR6, UR4, 0x18 ;  /* 0x0000000406047291 */ /* 0x002fd2000f8ec0ff */
[----:B------:R-:W1:Y:S01]  /*00b0*/  LDS.U8 R0, [UR4] ;  /* 0x00000004ff007984 */ /* 0x000e620008000000 */
[----:B------:R-:W-:Y:S02]  /*00c0*/  UMOV UR4, 0x400 ;  /* 0x0000040000047882 */ /* 0x000fe40000000000 */
[----:B------:R-:W-:Y:S01]  /*00d0*/  ULEA UR4, UR6, UR4, 0x18 ;  /* 0x0000000406047291 */ /* 0x000fe2000f8ec0ff */
[----:B-1----:R-:W-:-:S13]  /*00e0*/  ISETP.NE.AND P0, PT, R0, RZ, PT ;  /* 0x000000ff0000720c */ /* 0x002fda0003f05270 */
[----:B------:R-:W-:Y:S05]  /*00f0*/  @P0 BRA `(.L_x_1) ;  /* 0x00000000007c0947 */ /* 0x000fea0003800000 */
[----:B------:R-:W-:-:S13]  /*0100*/  ELECT P0, URZ, PT ;  /* 0x0000000000ff782f */ /* 0x000fda0003800000 */
[----:B------:R-:W-:Y:S05]  /*0110*/  @!P0 BRA `(.L_x_2) ;  /* 0x0000000000848947 */ /* 0x000fea0003800000 */
[----:B------:R-:W-:Y:S01]  /*0120*/  UMOV UR5, 0x2 ;  /* 0x0000000200057882 */ /* 0x000fe20000000000 */
[----:B------:R-:W-:Y:S02]  /*0130*/  IMAD.MOV.U32 R4, RZ, RZ, 0x1 ;  /* 0x00000001ff047424 */ /* 0x000fe400078e00ff */
[----:B------:R-:W-:Y:S02]  /*0140*/  IMAD.MOV.U32 R5, RZ, RZ, 0x3 ;  /* 0x00000003ff057424 */ /* 0x000fe400078e00ff */
[----:B------:R-:W-:Y:S04]  /*0150*/  DEPBAR.LE SB1, 0x36 ;  /* 0x00009d800000791a */ /* 0x000fe80000000000 */
[----:B------:R-:W1:Y:S02]  /*0160*/  UTCATOMSWS.FIND_AND_SET.ALIGN UP1, UR5, UR5 ;  /* 0x00000005000575e3 */ /* 0x000e640008020800 */
[----:B-1----:R-:W-:-:S04]  /*0170*/  PLOP3.LUT P0, PT, PT, PT, UP1, 0x80, 0x8 ;  /* 0x000000000008781c */ /* 0x002fc80003f0f018 */
[----:B------:R-:W-:-:S04]  /*0180*/  SEL R0, RZ, 0xffffffff, !P0 ;  /* 0xffffffffff007807 */ /* 0x000fc80004000000 */
[----:B------:R-:W-:Y:S01]  /*0190*/  ISETP.NE.AND P0, PT, R0, RZ, PT ;  /* 0x000000ff0000720c */ /* 0x000fe20003f05270 */
[----:B------:R-:W-:-:S12]  /*01a0*/  IMAD.U32 R0, RZ, RZ, UR5 ;  /* 0x00000005ff007e24 */ /* 0x000fd8000f8e00ff */
[----:B------:R-:W-:Y:S05]  /*01b0*/  @P0 BRA `(.L_x_3) ;  /* 0x0000000000240947 */ /* 0x000fea0003800000 */
.L_x_4:
[----:B------:R-:W-:Y:S05]  /*01c0*/  NANOSLEEP 0x64 ;  /* 0x000000640000795d */ /* 0x000fea0003800000 */
[----:B------:R-:W-:-:S05]  /*01d0*/  UMOV UR5, 0x2 ;  /* 0x0000000200057882 */ /* 0x000fca0000000000 */
[----:B------:R-:W-:Y:S04]  /*01e0*/  DEPBAR.LE SB1, 0x36 ;  /* 0x00009d800000791a */ /* 0x000fe80000000000 */
[----:B------:R-:W1:Y:S02]  /*01f0*/  UTCATOMSWS.FIND_AND_SET.ALIGN UP1, UR5, UR5 ;  /* 0x00000005000575e3 */ /* 0x000e640008020800 */
[----:B-1----:R-:W-:-:S04]  /*0200*/  PLOP3.LUT P0, PT, PT, PT, UP1, 0x80, 0x8 ;  /* 0x000000000008781c */ /* 0x002fc80003f0f018 */
[----:B------:R-:W-:-:S04]  /*0210*/  SEL R0, RZ, 0xffffffff, !P0 ;  /* 0xffffffffff007807 */ /* 0x000fc80004000000 */
[----:B------:R-:W-:Y:S01]  /*0220*/  ISETP.NE.AND P0, PT, R0, RZ, PT ;  /* 0x000000ff0000720c */ /* 0x000fe20003f05270 */
[----:B------:R-:W-:-:S12]  /*0230*/  IMAD.U32 R0, RZ, RZ, UR5 ;  /* 0x00000005ff007e24 */ /* 0x000fd8000f8e00ff */
[----:B------:R-:W-:Y:S05]  /*0240*/  @!P0 BRA `(.L_x_4) ;  /* 0xfffffffc00dc8947 */ /* 0x000fea000383ffff */
.L_x_3:
[C---:B------:R-:W-:Y:S01]  /*0250*/  VIADD R3, R0.reuse, 0x10 ;  /* 0x0000001000037836 */ /* 0x040fe20000000000 */
[----:B------:R-:W-:Y:S01]  /*0260*/  UMOV UR5, 0x50 ;  /* 0x0000005000057882 */ /* 0x000fe20000000000 */
[----:B------:R-:W-:Y:S01]  /*0270*/  SHF.L.U32 R2, R5, R0, RZ ;  /* 0x0000000005027219 */ /* 0x000fe200000006ff */
[----:B------:R-:W-:Y:S01]  /*0280*/  ULEA UR5, UR6, UR5, 0x18 ;  /* 0x0000000506057291 */ /* 0x000fe2000f8ec0ff */
[----:B------:R-:W-:Y:S01]  /*0290*/  IMAD.SHL.U32 R0, R0, 0x20, RZ ;  /* 0x0000002000007824 */ /* 0x000fe200078e00ff */
[----:B------:R-:W-:-:S04]  /*02a0*/  SHF.L.U32 R3, R4, R3, RZ ;  /* 0x0000000304037219 */ /* 0x000fc800000006ff */
[----:B------:R-:W-:-:S05]  /*02b0*/  LOP3.LUT R2, R3, R2, RZ, 0xfc, !PT ;  /* 0x0000000203027212 */ /* 0x000fca00078efcff */
[----:B------:R1:W-:Y:S04]  /*02c0*/  ATOMS.OR RZ, [UR5], R2 ;  /* 0x00000002ffff798c */ /* 0x0003e8000b000005 */
[----:B------:R1:W-:Y:S01]  /*02d0*/  STS [UR4], R0 ;  /* 0x00000000ff007988 */ /* 0x0003e20008000804 */
[----:B------:R-:W-:Y:S05]  /*02e0*/  BRA `(.L_x_2) ;  /* 0x0000000000107947 */ /* 0x000fea0003800000 */
.L_x_1:
[----:B------:R-:W-:Y:S01]  /*02f0*/  IMAD.MOV.U32 R0, RZ, RZ, -0x1 ;  /* 0xffffffffff007424 */ /* 0x000fe200078e00ff */
[----:B------:R-:W-:-:S04]  /*0300*/  MOV R2, 0x330 ;  /* 0x0000033000027802 */ /* 0x000fc80000000f00 */
[----:B------:R1:W-:Y:S03]  /*0310*/  STS [UR4], R0 ;  /* 0x00000000ff007988 */ /* 0x0003e60008000804 */
[----:B01----:R-:W-:Y:S05]  /*0320*/  CALL.REL.NOINC `($__internal_1_$__cuda_sm10x_tcgen05_guardrail_trap_phase_invalid_during_alloc) ;  /* 0x0000011000547944 */ /* 0x003fea0003c00000 */
.L_x_2:
[----:B------:R-:W-:Y:S05]  /*0330*/  WARPSYNC.ALL ;  /* 0x0000000000007948 */ /* 0x000fea0003800000 */
[----:B------:R-:W-:Y:S01]  /*0340*/  NOP ;  /* 0x0000000000007918 */ /* 0x000fe20000000000 */
.L_x_0:
[----:B------:R-:W2:Y:S01]  /*0350*/  LDC.64 R100, c[0x0][0x398] ;  /* 0x0000e600ff647b82 */ /* 0x000ea20000000a00 */
[----:B------:R-:W3:Y:S01]  /*0360*/  S2R R5, SR_CTAID.X ;  /* 0x0000000000057919 */ /* 0x000ee20000002500 */
[----:B------:R-:W-:Y:S01]  /*0370*/  UMOV UR9, 0x400 ;  /* 0x0000040000097882 */ /* 0x000fe20000000000 */
[----:B------:R-:W4:Y:S01]  /*0380*/  LDCU UR22, c[0x0][0x3a0] ;  /* 0x00007400ff1677ac */ /* 0x000f220008000800 */
[----:B------:R-:W5:Y:S01]  /*0390*/  S2R R13, SR_TID.X ;  /* 0x00000000000d7919 */ /* 0x000f620000002100 */
[----:B------:R-:W1:Y:S03]  /*03a0*/  LDCU.64 UR12, c[0x0][0x3a8] ;  /* 0x00007500ff0c77ac */ /* 0x000e660008000a00 */
[----:B------:R-:W0:Y:S01]  /*03b0*/  S2UR UR5, SR_CgaCtaId ;  /* 0x00000000000579c3 */ /* 0x000e220000008800 */
[----:B------:R-:W0:Y:S01]  /*03c0*/  LDCU UR14, c[0x0][0x3a4] ;  /* 0x00007480ff0e77ac */ /* 0x000e220008000800 */
[----:B------:R-:W-:Y:S01]  /*03d0*/  UMOV UR7, 0x1 ;  /* 0x0000000100077882 */ /* 0x000fe20000000000 */
[----:B------:R-:W0:Y:S01]  /*03e0*/  LDCU.128 UR16, c[0x0][0x380] ;  /* 0x00007000ff1077ac */ /* 0x000e220008000c00 */
[----:B----4-:R-:W-:Y:S01]  /*03f0*/  UIADD3 UR24, UPT, UPT, UR22, 0x7f, URZ ;  /* 0x0000007f16187890 */ /* 0x010fe2000fffe0ff */
[----:B-12---:R-:W-:Y:S01]  /*0400*/  VIADD R0, R101, 0x3f ;  /* 0x0000003f65007836 */ /* 0x006fe20000000000 */
[----:B------:R-:W-:-:S02]  /*0410*/  IABS R77, R101 ;  /* 0x00000065004d7213 */ /* 0x000fc40000000000 */
[----:B------:R-:W-:Y:S01]  /*0420*/  UISETP.GT.AND UP1, UPT, UR24, 0x7f, UPT ;  /* 0x0000007f1800788c */ /* 0x000fe2000bf24270 */
[----:B------:R-:W-:Y:S01]  /*0430*/  IMAD.U32 R32, RZ, RZ, UR12 ;  /* 0x0000000cff207e24 */ /* 0x000fe2000f8e00ff */
[----:B------:R-:W-:Y:S01]  /*0440*/  SHF.R.S32.HI R3, RZ, 0x1f, R0 ;  /* 0x0000001fff037819 */ /* 0x000fe20000011400 */
[----:B------:R-:W-:Y:S01]  /*0450*/  IMAD.U32 R59, RZ, RZ, UR12 ;  /* 0x0000000cff3b7e24 */ /* 0x000fe2000f8e00ff */
[----:B0-----:R-:W-:Y:S02]  /*0460*/  ULEA UR9, UR5, UR9, 0x18 ;  /* 0x0000000905097291 */ /* 0x001fe4000f8ec0ff */
[----:B------:R-:W-:Y:S01]  /*0470*/  LEA.HI R3, R3, R0, RZ, 0x6 ;  /* 0x0000000003037211 */ /* 0x000fe200078f30ff */
[----:B------:R-:W-:Y:S01]  /*0480*/  BAR.SYNC.DEFER_BLOCKING 0x0 ;  /* 0x0000000000007b1d */ /* 0x000fe20000010000 */
[----:B---3--:R-:W-:Y:S01]  /*0490*/  IABS R8, R5 ;  /* 0x0000000500087213 */ /* 0x008fe20000000000 */
[----:B------:R-:W-:Y:S01]  /*04a0*/  UIADD3 UR6, UPT, UPT, UR9, 0x8000, URZ ;  /* 0x0000800009067890 */ /* 0x000fe2000fffe0ff */
[----:B------:R-:W-:-:S04]  /*04b0*/  SHF.R.S32.HI R4, RZ, 0x6, R3 ;  /* 0x00000006ff047819 */ /* 0x000fc80000011403 */
[-C--:B------:R-:W-:Y:S02]  /*04c0*/  IABS R7, R4.reuse ;  /* 0x0000000400077213 */ /* 0x080fe40000000000 */
[----:B------:R-:W-:Y:S02]  /*04d0*/  IABS R10, R4 ;  /* 0x00000004000a7213 */ /* 0x000fe40000000000 */
[----:B------:R-:W0:Y:S01]  /*04e0*/  I2F.RP R0, R7 ;  /* 0x0000000700007306 */ /* 0x000e220000209400 */
[----:B------:R-:W1:Y:S07]  /*04f0*/  LDS R11, [UR9] ;  /* 0x00000009ff0b7984 */ /* 0x000e6e0008000800 */
[----:B0-----:R-:W0:Y:S02]  /*0500*/  MUFU.RCP R0, R0 ;  /* 0x0000000000007308 */ /* 0x001e240000001000 */
[----:B0-----:R-:W-:-:S02]  /*0510*/  VIADD R2, R0, 0xffffffe ;  /* 0x0ffffffe00027836 */ /* 0x001fc40000000000 */
[----:B------:R-:W-:-:S04]  /*0520*/  IMAD.MOV R0, RZ, RZ, -R10 ;  /* 0x000000ffff007224 */ /* 0x000fc800078e0a0a */
[----:B------:R0:W2:Y:S02]  /*0530*/  F2I.FTZ.U32.TRUNC.NTZ R3, R2 ;  /* 0x0000000200037305 */ /* 0x0000a4000021f000 */
[----:B0-----:R-:W-:Y:S02]  /*0540*/  IMAD.MOV.U32 R2, RZ, RZ, RZ ;  /* 0x000000ffff027224 */ /* 0x001fe400078e00ff */
[----:B--2---:R-:W-:Y:S01]  /*0550*/  IMAD.MOV R6, RZ, RZ, -R3 ;  /* 0x000000ffff067224 */ /* 0x004fe200078e0a03 */
[----:B-1----:R-:W-:-:S03]  /*0560*/  R2UR UR8, R11 ;  /* 0x000000000b0872ca */ /* 0x002fc600000e0000 */
[----:B------:R-:W-:Y:S02]  /*0570*/  IMAD R9, R6, R7, RZ ;  /* 0x0000000706097224 */ /* 0x000fe400078e02ff */
[----:B------:R-:W-:Y:S02]  /*0580*/  IMAD.MOV.U32 R6, RZ, RZ, R8 ;  /* 0x000000ffff067224 */ /* 0x000fe400078e0008 */
[----:B------:R-:W-:-:S06]  /*0590*/  IMAD.HI.U32 R3, R3, R9, R2 ;  /* 0x0000000903037227 */ /* 0x000fcc00078e0002 */
[----:B------:R-:W-:-:S04]  /*05a0*/  IMAD.HI.U32 R3, R3, R6, RZ ;  /* 0x0000000603037227 */ /* 0x000fc800078e00ff */
[----:B------:R-:W-:Y:S01]  /*05b0*/  IMAD R0, R3, R0, R6 ;  /* 0x0000000003007224 */ /* 0x000fe200078e0206 */
[----:B------:R-:W-:Y:S04]  /*05c0*/  BAR.SYNC.DEFER_BLOCKING 0x0 ;  /* 0x0000000000007b1d */ /* 0x000fe80000010000 */
[----:B------:R-:W-:-:S13]  /*05d0*/  ISETP.GT.U32.AND P1, PT, R7, R0, PT ;  /* 0x000000000700720c */ /* 0x000fda0003f24070 */
[----:B------:R-:W-:Y:S02]  /*05e0*/  @!P1 IMAD.IADD R0, R0, 0x1, -R7 ;  /* 0x0000000100009824 */ /* 0x000fe400078e0a07 */
[----:B------:R-:W-:Y:S01]  /*05f0*/  @!P1 VIADD R3, R3, 0x1 ;  /* 0x0000000103039836 */ /* 0x000fe20000000000 */
[----:B------:R-:W-:Y:S02]  /*0600*/  ISETP.NE.AND P1, PT, R4, RZ, PT ;  /* 0x000000ff0400720c */ /* 0x000fe40003f25270 */
[----:B------:R-:W-:Y:S02]  /*0610*/  ISETP.GE.U32.AND P0, PT, R0, R7, PT ;  /* 0x000000070000720c */ /* 0x000fe40003f06070 */
[----:B------:R-:W-:-:S04]  /*0620*/  LOP3.LUT R0, R5, R4, RZ, 0x3c, !PT ;  /* 0x0000000405007212 */ /* 0x000fc800078e3cff */
[----:B------:R-:W-:Y:S01]  /*0630*/  ISETP.GE.AND P2, PT, R0, RZ, PT ;  /* 0x000000ff0000720c */ /* 0x000fe20003f46270 */
[----:B------:R-:W-:-:S06]  /*0640*/  VIADD R0, R100, 0x3f ;  /* 0x0000003f64007836 */ /* 0x000fcc0000000000 */
[----:B------:R-:W-:-:S04]  /*0650*/  @P0 VIADD R3, R3, 0x1 ;  /* 0x0000000103030836 */ /* 0x000fc80000000000 */
[----:B------:R-:W-:Y:S01]  /*0660*/  IMAD.MOV.U32 R10, RZ, RZ, R3 ;  /* 0x000000ffff0a7224 */ /* 0x000fe200078e0003 */
[----:B------:R-:W-:-:S03]  /*0670*/  SHF.R.S32.HI R3, RZ, 0x1f, R0 ;  /* 0x0000001fff037819 */ /* 0x000fc60000011400 */
[----:B------:R-:W-:Y:S01]  /*0680*/  @!P2 IMAD.MOV R10, RZ, RZ, -R10 ;  /* 0x000000ffff0aa224 */ /* 0x000fe200078e0a0a */
[----:B------:R-:W-:Y:S02]  /*0690*/  LEA.HI R3, R3, R0, RZ, 0x6 ;  /* 0x0000000003037211 */ /* 0x000fe400078f30ff */
[----:B------:R-:W-:-:S04]  /*06a0*/  @!P1 LOP3.LUT R10, RZ, R4, RZ, 0x33, !PT ;  /* 0x00000004ff0a9212 */ /* 0x000fc800078e33ff */
[----:B------:R-:W-:Y:S01]  /*06b0*/  LEA.HI.SX32 R3, R3, -R10, 0x1a ;  /* 0x8000000a03037211 */ /* 0x000fe200078fd2ff */
[----:B------:R-:W-:-:S03]  /*06c0*/  IMAD.MOV R6, RZ, RZ, -R10 ;  /* 0x000000ffff067224 */ /* 0x000fc600078e0a0a */
[----:B------:R-:W-:Y:S01]  /*06d0*/  VIMNMX R12, PT, PT, R3, 0x1, PT ;  /* 0x00000001030c7848 */ /* 0x000fe20003fe0100 */
[----:B------:R-:W-:Y:S01]  /*06e0*/  IMAD R9, R4, R6, R5 ;  /* 0x0000000604097224 */ /* 0x000fe200078e0205 */
[----:B------:R-:W-:Y:S02]  /*06f0*/  IABS R6, R100 ;  /* 0x0000006400067213 */ /* 0x000fe40000000000 */
[-C--:B------:R-:W-:Y:S02]  /*0700*/  IABS R8, R12.reuse ;  /* 0x0000000c00087213 */ /* 0x080fe40000000000 */
[----:B------:R-:W-:Y:S02]  /*0710*/  IABS R4, R9 ;  /* 0x0000000900047213 */ /* 0x000fe40000000000 */
[----:B------:R-:W0:Y:S08]  /*0720*/  I2F.RP R0, R8 ;  /* 0x0000000800007306 */ /* 0x000e300000209400 */
[----:B0-----:R-:W0:Y:S02]  /*0730*/  MUFU.RCP R0, R0 ;  /* 0x0000000000007308 */ /* 0x001e240000001000 */
[----:B0-----:R-:W-:Y:S01]  /*0740*/  VIADD R2, R0, 0xffffffe ;  /* 0x0ffffffe00027836 */ /* 0x001fe20000000000 */
[----:B------:R-:W-:-:S05]  /*0750*/  IABS R0, R12 ;  /* 0x0000000c00007213 */ /* 0x000fca0000000000 */
[----:B------:R0:W1:Y:S02]  /*0760*/  F2I.FTZ.U32.TRUNC.NTZ R3, R2 ;  /* 0x0000000200037305 */ /* 0x000064000021f000 */
[----:B0-----:R-:W-:Y:S02]  /*0770*/  IMAD.MOV.U32 R2, RZ, RZ, RZ ;  /* 0x000000ffff027224 */ /* 0x001fe400078e00ff */
[----:B-1----:R-:W-:-:S04]  /*0780*/  IMAD.MOV R7, RZ, RZ, -R3 ;  /* 0x000000ffff077224 */ /* 0x002fc800078e0a03 */
[----:B------:R-:W-:-:S04]  /*0790*/  IMAD R5, R7, R8, RZ ;  /* 0x0000000807057224 */ /* 0x000fc800078e02ff */
[----:B------:R-:W-:Y:S02]  /*07a0*/  IMAD.HI.U32 R2, R3, R5, R2 ;  /* 0x0000000503027227 */ /* 0x000fe400078e0002 */
[----:B------:R-:W0:Y:S02]  /*07b0*/  I2F.RP R5, R77 ;  /* 0x0000004d00057306 */ /* 0x000e240000209400 */
[----:B------:R-:W-:Y:S02]  /*07c0*/  IMAD.MOV.U32 R3, RZ, RZ, R4 ;  /* 0x000000ffff037224 */ /* 0x000fe400078e0004 */
[----:B------:R-:W-:Y:S02]  /*07d0*/  IMAD.MOV R4, RZ, RZ, -R0 ;  /* 0x000000ffff047224 */ /* 0x000fe400078e0a00 */
[----:B------:R-:W-:-:S04]  /*07e0*/  IMAD.HI.U32 R0, R2, R3, RZ ;  /* 0x0000000302007227 */ /* 0x000fc800078e00ff */
[----:B------:R-:W-:Y:S02]  /*07f0*/  IMAD R3, R0, R4, R3 ;  /* 0x0000000400037224 */ /* 0x000fe400078e0203 */
[----:B------:R-:W-:-:S03]  /*0800*/  IMAD.MOV.U32 R2, RZ, RZ, R6 ;  /* 0x000000ffff027224 */ /* 0x000fc600078e0006 */
[----:B------:R-:W-:Y:S01]  /*0810*/  ISETP.GT.U32.AND P1, PT, R8, R3, PT ;  /* 0x000000030800720c */ /* 0x000fe20003f24070 */
[----:B0-----:R-:W0:Y:S08]  /*0820*/  MUFU.RCP R5, R5 ;  /* 0x0000000500057308 */ /* 0x001e300000001000 */
[----:B------:R-:W1:Y:S04]  /*0830*/  I2F.RP R4, R2 ;  /* 0x0000000200047306 */ /* 0x000e680000209400 */
[----:B------:R-:W-:-:S02]  /*0840*/  @!P1 IMAD.IADD R3, R3, 0x1, -R8 ;  /* 0x0000000103039824 */ /* 0x000fc400078e0a08 */
[----:B------:R-:W-:Y:S01]  /*0850*/  @!P1 VIADD R0, R0, 0x1 ;  /* 0x0000000100009836 */ /* 0x000fe20000000000 */
[----:B------:R-:W-:Y:S02]  /*0860*/  ISETP.NE.AND P1, PT, R12, RZ, PT ;  /* 0x000000ff0c00720c */ /* 0x000fe40003f25270 */
[----:B------:R-:W-:Y:S01]  /*0870*/  ISETP.GE.U32.AND P0, PT, R3, R8, PT ;  /* 0x000000080300720c */ /* 0x000fe20003f06070 */
[----:B0-----:R-:W-:Y:S01]  /*0880*/  VIADD R6, R5, 0xffffffe ;  /* 0x0ffffffe05067836 */ /* 0x001fe20000000000 */
[----:B------:R-:W-:Y:S02]  /*0890*/  LOP3.LUT R3, R9, R12, RZ, 0x3c, !PT ;  /* 0x0000000c09037212 */ /* 0x000fe400078e3cff */
[--C-:B-----5:R-:W-:Y:S01]  /*08a0*/  SHF.R.U32.HI R5, RZ, 0x5, R13.reuse ;  /* 0x00000005ff057819 */ /* 0x120fe2000001160d */
[----:B------:R0:W2:Y:S01]  /*08b0*/  F2I.FTZ.U32.TRUNC.NTZ R7, R6 ;  /* 0x0000000600077305 */ /* 0x0000a2000021f000 */
[----:B------:R-:W-:Y:S02]  /*08c0*/  ISETP.GE.AND P2, PT, R3, RZ, PT ;  /* 0x000000ff0300720c */ /* 0x000fe40003f46270 */
[----:B------:R-:W-:-:S02]  /*08d0*/  SHF.R.U32.HI R3, RZ, 0x6, R13 ;  /* 0x00000006ff037819 */ /* 0x000fc4000001160d */
[----:B------:R-:W-:-:S03]  /*08e0*/  R2UR UR11, R5 ;  /* 0x00000000050b72ca */ /* 0x000fc600000e0000 */
[----:B-1----:R-:W1:Y:S01]  /*08f0*/  MUFU.RCP R4, R4 ;  /* 0x0000000400047308 */ /* 0x002e620000001000 */
[----:B------:R-:W-:Y:S01]  /*0900*/  @P0 VIADD R0, R0, 0x1 ;  /* 0x0000000100000836 */ /* 0x000fe20000000000 */
[----:B0-----:R-:W-:Y:S02]  /*0910*/  SGXT.U32 R6, R3, 0x1 ;  /* 0x000000010306781a */ /* 0x001fe40000000000 */
[----:B------:R-:W-:Y:S02]  /*0920*/  PLOP3.LUT P0, PT, PT, PT, UP1, 0x80, 0x8 ;  /* 0x000000000008781c */ /* 0x000fe40003f0f018 */
[----:B------:R-:W-:Y:S01]  /*0930*/  @!P2 IMAD.MOV R0, RZ, RZ, -R0 ;  /* 0x000000ffff00a224 */ /* 0x000fe200078e0a00 */
[----:B------:R-:W-:Y:S01]  /*0940*/  @!P1 LOP3.LUT R0, RZ, R12, RZ, 0x33, !PT ;  /* 0x0000000cff009212 */ /* 0x000fe200078e33ff */
[----:B--2---:R-:W-:Y:S01]  /*0950*/  IMAD.MOV R8, RZ, RZ, -R7 ;  /* 0x000000ffff087224 */ /* 0x004fe200078e0a07 */
[----:B------:R-:W-:Y:S01]  /*0960*/  ISETP.LT.AND P0, PT, R6, UR22, P0 ;  /* 0x0000001606007c0c */ /* 0x000fe20008701270 */
[----:B------:R-:W-:Y:S01]  /*0970*/  IMAD.MOV.U32 R6, RZ, RZ, RZ ;  /* 0x000000ffff067224 */ /* 0x000fe200078e00ff */
[----:B------:R-:W-:Y:S01]  /*0980*/  USHF.L.U32 UR4, UR11, 0x15, URZ ;  /* 0x000000150b047899 */ /* 0x000fe200080006ff */
[----:B------:R-:W-:-:S02]  /*0990*/  IMAD.MOV R3, RZ, RZ, -R0 ;  /* 0x000000ffff037224 */ /* 0x000fc400078e0a00 */
[----:B------:R-:W-:Y:S01]  /*09a0*/  IMAD.SHL.U32 R0, R0, 0x40, RZ ;  /* 0x0000004000007824 */ /* 0x000fe200078e00ff */
[----:B------:R-:W-:Y:S01]  /*09b0*/  ULOP3.LUT UR4, UR4, 0x600000, URZ, 0xc0, !UPT ;  /* 0x0060000004047892 */ /* 0x000fe2000f8ec0ff */
[----:B------:R-:W-:Y:S02]  /*09c0*/  IMAD R87, R8, R77, RZ ;  /* 0x0000004d08577224 */ /* 0x000fe400078e02ff */
[----:B-1----:R-:W-:Y:S01]  /*09d0*/  VIADD R4, R4, 0xffffffe ;  /* 0x0ffffffe04047836 */ /* 0x002fe20000000000 */
[----:B------:R-:W-:Y:S01]  /*09e0*/  IABS R112, R0 ;  /* 0x0000000000707213 */ /* 0x000fe20000000000 */
[----:B------:R-:W-:Y:S01]  /*09f0*/  IMAD R3, R12, R3, R9 ;  /* 0x000000030c037224 */ /* 0x000fe200078e0209 */
[----:B------:R-:W-:Y:S01]  /*0a00*/  UIADD3 UR10, UPT, UPT, UR8, UR4, URZ ;  /* 0x00000004080a7290 */ /* 0x000fe2000fffe0ff */
[----:B------:R0:W1:Y:S01]  /*0a10*/  F2I.FTZ.U32.TRUNC.NTZ R5, R4 ;  /* 0x0000000400057305 */ /* 0x000062000021f000 */
[----:B------:R-:W-:Y:S02]  /*0a20*/  VIADD R83, R0, 0x2 ;  /* 0x0000000200537836 */ /* 0x000fe40000000000 */
[----:B------:R-:W-:Y:S01]  /*0a30*/  IMAD.HI.U32 R87, R7, R87, R6 ;  /* 0x0000005707577227 */ /* 0x000fe200078e0006 */
[----:B------:R-:W-:-:S03]  /*0a40*/  LOP3.LUT R6, R13, 0x3f, RZ, 0xc0, !PT ;  /* 0x0000003f0d067812 */ /* 0x000fc600078ec0ff */
[----:B------:R-:W-:Y:S01]  /*0a50*/  IMAD.IADD R3, R10, 0x1, R3 ;  /* 0x000000010a037824 */ /* 0x000fe200078e0203 */
[----:B------:R-:W-:Y:S01]  /*0a60*/  IABS R10, R83 ;  /* 0x00000053000a7213 */ /* 0x000fe20000000000 */
[----:B------:R-:W-:Y:S02]  /*0a70*/  VIADD R113, R0, 0x4 ;  /* 0x0000000400717836 */ /* 0x000fe40000000000 */
[----:B0-----:R-:W-:Y:S02]  /*0a80*/  IMAD.MOV.U32 R4, RZ, RZ, RZ ;  /* 0x000000ffff047224 */ /* 0x001fe400078e00ff */
[----:B------:R-:W-:-:S04]  /*0a90*/  IMAD.HI.U32 R9, R87, R10, RZ ;  /* 0x0000000a57097227 */ /* 0x000fc800078e00ff */
[----:B------:R-:W-:Y:S02]  /*0aa0*/  IMAD.MOV R9, RZ, RZ, -R9 ;  /* 0x000000ffff097224 */ /* 0x000fe400078e0a09 */
[--C-:B-1----:R-:W-:Y:S02]  /*0ab0*/  IMAD.MOV R11, RZ, RZ, -R5.reuse ;  /* 0x000000ffff0b7224 */ /* 0x102fe400078e0a05 */
[----:B------:R-:W-:Y:S01]  /*0ac0*/  IMAD R115, R77, R9, R10 ;  /* 0x000000094d737224 */ /* 0x000fe200078e020a */
[----:B------:R-:W-:Y:S01]  /*0ad0*/  IABS R10, R113 ;  /* 0x00000071000a7213 */ /* 0x000fe20000000000 */
[----:B------:R-:W-:Y:S02]  /*0ae0*/  IMAD R11, R11, R2, RZ ;  /* 0x000000020b0b7224 */ /* 0x000fe400078e02ff */
[----:B------:R-:W-:Y:S02]  /*0af0*/  VIADD R81, R0, 0x3 ;  /* 0x0000000300517836 */ /* 0x000fe40000000000 */
[----:B------:R-:W-:-:S03]  /*0b00*/  IMAD.HI.U32 R4, R5, R11, R4 ;  /* 0x0000000b05047227 */ /* 0x000fc600078e0004 */
[----:B------:R-:W-:Y:S01]  /*0b10*/  IABS R116, R81 ;  /* 0x0000005100747213 */ /* 0x000fe20000000000 */
[----:B------:R-:W-:-:S04]  /*0b20*/  IMAD.HI.U32 R5, R87, R10, RZ ;  /* 0x0000000a57057227 */ /* 0x000fc800078e00ff */
[C---:B------:R-:W-:Y:S02]  /*0b30*/  VIADD R85, R0.reuse, 0x1 ;  /* 0x0000000100557836 */ /* 0x040fe40000000000 */
[----:B------:R-:W-:Y:S02]  /*0b40*/  IMAD R15, R3, 0x40, R6 ;  /* 0x00000040030f7824 */ /* 0x000fe400078e0206 */
[----:B------:R-:W-:Y:S01]  /*0b50*/  IMAD.MOV R5, RZ, RZ, -R5 ;  /* 0x000000ffff057224 */ /* 0x000fe200078e0a05 */
[----:B------:R-:W-:Y:S01]  /*0b60*/  IABS R114, R85 ;  /* 0x0000005500727213 */ /* 0x000fe20000000000 */
[----:B------:R-:W-:Y:S01]  /*0b70*/  VIADD R160, R0, 0x8 ;  /* 0x0000000800a07836 */ /* 0x000fe20000000000 */
[----:B------:R-:W-:Y:S01]  /*0b80*/  IABS R9, R15 ;  /* 0x0000000f00097213 */ /* 0x000fe20000000000 */
[----:B------:R-:W-:Y:S01]  /*0b90*/  IMAD.HI.U32 R3, R87, R116, RZ ;  /* 0x0000007457037227 */ /* 0x000fe200078e00ff */
[----:B------:R-:W-:Y:S01]  /*0ba0*/  ISETP.GE.AND P2, PT, R15, RZ, PT ;  /* 0x000000ff0f00720c */ /* 0x000fe20003f46270 */
[----:B------:R-:W-:Y:S02]  /*0bb0*/  STL [R1+0x138], R15 ;  /* 0x0001380f01007387 */ /* 0x000fe40000100800 */
[----:B------:R-:W-:Y:S01]  /*0bc0*/  IMAD R117, R77, R5, R10 ;  /* 0x000000054d757224 */ /* 0x000fe200078e020a */
[----:B------:R-:W-:Y:S01]  /*0bd0*/  IABS R10, R160 ;  /* 0x000000a0000a7213 */ /* 0x000fe20000000000 */
[----:B------:R-:W-:-:S02]  /*0be0*/  IMAD.MOV R3, RZ, RZ, -R3 ;  /* 0x000000ffff037224 */ /* 0x000fc400078e0a03 */
[C---:B------:R-:W-:Y:S02]  /*0bf0*/  VIADD R161, R0.reuse, 0x9 ;  /* 0x0000000900a17836 */ /* 0x040fe40000000000 */
[----:B------:R-:W-:Y:S02]  /*0c00*/  VIADD R159, R0, 0x7 ;  /* 0x00000007009f7836 */ /* 0x000fe40000000000 */
[----:B------:R-:W-:Y:S01]  /*0c10*/  IMAD.HI.U32 R8, R87, R114, RZ ;  /* 0x0000007257087227 */ /* 0x000fe200078e00ff */
[----:B------:R-:W-:Y:S02]  /*0c20*/  IABS R122, R161 ;  /* 0x000000a1007a7213 */ /* 0x000fe40000000000 */
[----:B------:R-:W-:Y:S01]  /*0c30*/  IABS R120, R159 ;  /* 0x0000009f00787213 */ /* 0x000fe20000000000 */
[----:B------:R-:W-:Y:S02]  /*0c40*/  IMAD R116, R77, R3, R116 ;  /* 0x000000034d747224 */ /* 0x000fe400078e0274 */
[----:B------:R-:W-:-:S04]  /*0c50*/  IMAD.HI.U32 R3, R87, R10, RZ ;  /* 0x0000000a57037227 */ /* 0x000fc800078e00ff */
[----:B------:R-:W-:Y:S02]  /*0c60*/  IMAD.MOV R8, RZ, RZ, -R8 ;  /* 0x000000ffff087224 */ /* 0x000fe400078e0a08 */
[----:B------:R-:W-:Y:S02]  /*0c70*/  IMAD.MOV R3, RZ, RZ, -R3 ;  /* 0x000000ffff037224 */ /* 0x000fe400078e0a03 */
[C---:B------:R-:W-:Y:S02]  /*0c80*/  VIADD R166, R0.reuse, 0xe ;  /* 0x0000000e00a67836 */ /* 0x040fe40000000000 */
[----:B------:R-:W-:Y:S02]  /*0c90*/  IMAD R114, R77, R8, R114 ;  /* 0x000000084d727224 */ /* 0x000fe400078e0272 */
[----:B------:R-:W-:Y:S02]  /*0ca0*/  VIADD R164, R0, 0xc ;  /* 0x0000000c00a47836 */ /* 0x000fe40000000000 */
[----:B------:R-:W-:-:S03]  /*0cb0*/  IMAD.HI.U32 R5, R87, R122, RZ ;  /* 0x0000007a57057227 */ /* 0x000fc600078e00ff */
[----:B------:R-:W-:Y:S01]  /*0cc0*/  IABS R14, R164 ;  /* 0x000000a4000e7213 */ /* 0x000fe20000000000 */
[----:B------:R-:W-:-:S04]  /*0cd0*/  IMAD.HI.U32 R8, R87, R120, RZ ;  /* 0x0000007857087227 */ /* 0x000fc800078e00ff */
[C---:B------:R-:W-:Y:S01]  /*0ce0*/  IMAD R121, R77.reuse, R3, R10 ;  /* 0x000000034d797224 */ /* 0x040fe200078e020a */
[----:B------:R-:W-:Y:S01]  /*0cf0*/  IABS R10, R166 ;  /* 0x000000a6000a7213 */ /* 0x000fe20000000000 */
[----:B------:R-:W-:Y:S02]  /*0d00*/  IMAD.MOV R5, RZ, RZ, -R5 ;  /* 0x000000ffff057224 */ /* 0x000fe400078e0a05 */
[C---:B------:R-:W-:Y:S02]  /*0d10*/  VIADD R165, R0.reuse, 0xd ;  /* 0x0000000d00a57836 */ /* 0x040fe40000000000 */
[----:B------:R-:W-:Y:S02]  /*0d20*/  IMAD.MOV R8, RZ, RZ, -R8 ;  /* 0x000000ffff087224 */ /* 0x000fe400078e0a08 */
[----:B------:R-:W-:Y:S01]  /*0d30*/  VIADD R158, R0, 0x6 ;  /* 0x00000006009e7836 */ /* 0x000fe20000000000 */
[----:B------:R-:W-:Y:S01]  /*0d40*/  IABS R126, R165 ;  /* 0x000000a5007e7213 */ /* 0x000fe20000000000 */
[----:B------:R-:W-:-:S02]  /*0d50*/  IMAD R122, R77, R5, R122 ;  /* 0x000000054d7a7224 */ /* 0x000fc400078e027a */
[----:B------:R-:W-:Y:S01]  /*0d60*/  IMAD.HI.U32 R7, R87, R112, RZ ;  /* 0x0000007057077227 */ /* 0x000fe200078e00ff */
[----:B------:R-:W-:-:S03]  /*0d70*/  IABS R12, R158 ;  /* 0x0000009e000c7213 */ /* 0x000fc60000000000 */
[----:B------:R-:W-:Y:S02]  /*0d80*/  IMAD R120, R77, R8, R120 ;  /* 0x000000084d787224 */ /* 0x000fe400078e0278 */
[----:B------:R-:W-:Y:S02]  /*0d90*/  VIADD R175, R0, 0x11 ;  /* 0x0000001100af7836 */ /* 0x000fe40000000000 */
[----:B------:R-:W-:-:S03]  /*0da0*/  IMAD.HI.U32 R5, R87, R10, RZ ;  /* 0x0000000a57057227 */ /* 0x000fc600078e00ff */
[----:B------:R-:W-:Y:S01]  /*0db0*/  IABS R130, R175 ;  /* 0x000000af00827213 */ /* 0x000fe20000000000 */
[----:B------:R-:W-:-:S04]  /*0dc0*/  IMAD.HI.U32 R8, R87, R14, RZ ;  /* 0x0000000e57087227 */ /* 0x000fc800078e00ff */
[----:B------:R-:W-:Y:S02]  /*0dd0*/  IMAD.MOV R7, RZ, RZ, -R7 ;  /* 0x000000ffff077224 */ /* 0x000fe400078e0a07 */
[C---:B------:R-:W-:Y:S02]  /*0de0*/  VIADD R157, R0.reuse, 0x5 ;  /* 0x00000005009d7836 */ /* 0x040fe40000000000 */
[----:B------:R-:W-:Y:S02]  /*0df0*/  IMAD.MOV R5, RZ, RZ, -R5 ;  /* 0x000000ffff057224 */ /* 0x000fe400078e0a05 */
[----:B------:R-:W-:Y:S01]  /*0e00*/  VIADD R186, R0, 0x12 ;  /* 0x0000001200ba7836 */ /* 0x000fe20000000000 */
[----:B------:R-:W-:Y:S01]  /*0e10*/  IABS R118, R157 ;  /* 0x0000009d00767213 */ /* 0x000fe20000000000 */
[----:B------:R-:W-:Y:S02]  /*0e20*/  IMAD.MOV R8, RZ, RZ, -R8 ;  /* 0x000000ffff087224 */ /* 0x000fe400078e0a08 */
[----:B------:R-:W-:-:S04]  /*0e30*/  IMAD.HI.U32 R3, R87, R126, RZ ;  /* 0x0000007e57037227 */ /* 0x000fc800078e00ff */
[C---:B------:R-:W-:Y:S02]  /*0e40*/  IMAD R112, R77.reuse, R7, R112 ;  /* 0x000000074d707224 */ /* 0x040fe400078e0270 */
[----:B------:R-:W-:Y:S01]  /*0e50*/  IMAD R127, R77, R5, R10 ;  /* 0x000000054d7f7224 */ /* 0x000fe200078e020a */
[----:B------:R-:W-:Y:S01]  /*0e60*/  IABS R10, R186 ;  /* 0x000000ba000a7213 */ /* 0x000fe20000000000 */
[----:B------:R-:W-:-:S04]  /*0e70*/  IMAD.HI.U32 R7, R87, R12, RZ ;  /* 0x0000000c57077227 */ /* 0x000fc800078e00ff */
[----:B------:R-:W-:Y:S02]  /*0e80*/  IMAD R125, R77, R8, R14 ;  /* 0x000000084d7d7224 */ /* 0x000fe400078e020e */
[----:B------:R-:W-:Y:S02]  /*0e90*/  IMAD.MOV R3, RZ, RZ, -R3 ;  /* 0x000000ffff037224 */ /* 0x000fe400078e0a03 */
[----:B------:R-:W-:Y:S02]  /*0ea0*/  VIADD R198, R0, 0x16 ;  /* 0x0000001600c67836 */ /* 0x000fe40000000000 */
[----:B------:R-:W-:-:S03]  /*0eb0*/  IMAD.HI.U32 R8, R87, R130, RZ ;  /* 0x0000008257087227 */ /* 0x000fc600078e00ff */
[----:B------:R-:W-:Y:S01]  /*0ec0*/  IABS R14, R198 ;  /* 0x000000c6000e7213 */ /* 0x000fe20000000000 */
[----:B------:R-:W-:Y:S02]  /*0ed0*/  IMAD.MOV R7, RZ, RZ, -R7 ;  /* 0x000000ffff077224 */ /* 0x000fe400078e0a07 */
[----:B------:R-:W-:Y:S02]  /*0ee0*/  VIADD R162, R0, 0xa ;  /* 0x0000000a00a27836 */ /* 0x000fe40000000000 */
[----:B------:R-:W-:Y:S02]  /*0ef0*/  IMAD R126, R77, R3, R126 ;  /* 0x000000034d7e7224 */ /* 0x000fe400078e027e */
[----:B------:R-:W-:-:S04]  /*0f00*/  IMAD.HI.U32 R6, R87, R118, RZ ;  /* 0x0000007657067227 */ /* 0x000fc800078e00ff */
[----:B------:R-:W-:Y:S02]  /*0f10*/  IMAD.MOV R8, RZ, RZ, -R8 ;  /* 0x000000ffff087224 */ /* 0x000fe400078e0a08 */
[----:B------:R-:W-:-:S04]  /*0f20*/  IMAD.HI.U32 R3, R87, R10, RZ ;  /* 0x0000000a57037227 */ /* 0x000fc800078e00ff */
[C---:B------:R-:W-:Y:S01]  /*0f30*/  IMAD R119, R77.reuse, R7, R12 ;  /* 0x000000074d777224 */ /* 0x040fe200078e020c */
[----:B------:R-:W-:Y:S01]  /*0f40*/  IABS R12, R162 ;  /* 0x000000a2000c7213 */ /* 0x000fe20000000000 */
[----:B------:R-:W-:Y:S02]  /*0f50*/  IMAD.MOV R6, RZ, RZ, -R6 ;  /* 0x000000ffff067224 */ /* 0x000fe400078e0a06 */
[C---:B------:R-:W-:Y:S02]  /*0f60*/  VIADD R163, R0.reuse, 0xb ;  /* 0x0000000b00a37836 */ /* 0x040fe40000000000 */
[----:B------:R-:W-:Y:S02]  /*0f70*/  IMAD R130, R77, R8, R130 ;  /* 0x000000084d827224 */ /* 0x000fe400078e0282 */
[----:B------:R-:W-:Y:S01]  /*0f80*/  IMAD.MOV R3, RZ, RZ, -R3 ;  /* 0x000000ffff037224 */ /* 0x000fe200078e0a03 */
[----:B------:R-:W-:Y:S01]  /*0f90*/  IABS R124, R163 ;  /* 0x000000a3007c7213 */ /* 0x000fe20000000000 */
[----:B------:R-:W-:-:S02]  /*0fa0*/  VIADD R209, R0, 0x17 ;  /* 0x0000001700d17836 */ /* 0x000fc40000000000 */
[----:B------:R-:W-:Y:S02]  /*0fb0*/  VIADD R219, R0, 0x1b ;  /* 0x0000001b00db7836 */ /* 0x000fe40000000000 */
[----:B------:R-:W-:-:S03]  /*0fc0*/  IMAD.HI.U32 R8, R87, R14, RZ ;  /* 0x0000000e57087227 */ /* 0x000fc600078e00ff */
[----:B------:R-:W-:Y:S01]  /*0fd0*/  IABS R92, R219 ;  /* 0x000000db005c7213 */ /* 0x000fe20000000000 */
[C---:B------:R-:W-:Y:S02]  /*0fe0*/  IMAD R118, R77.reuse, R6, R118 ;  /* 0x000000064d767224 */ /* 0x040fe400078e0276 */
[----:B------:R-:W-:Y:S01]  /*0ff0*/  IMAD R131, R77, R3, R10 ;  /* 0x000000034d837224 */ /* 0x000fe200078e020a */
[----:B------:R-:W-:Y:S01]  /*1000*/  IABS R10, R209 ;  /* 0x000000d1000a7213 */ /* 0x000fe20000000000 */
        /* <DEDUP_REMOVED lines=9> */
[----:B------:R-:W-:-:S04]  /*10a0*/  IMAD.HI.U32 R8, R87, R92, RZ ;  /* 0x0000005c57087227 */ /* 0x000fc800078e00ff */
[----:B------:R-:W-:Y:S01]  /*10b0*/  IMAD R123, R77, R6, R12 ;  /* 0x000000064d7b7224 */ /* 0x000fe200078e020c */
[----:B------:R-:W-:Y:S01]  /*10c0*/  IABS R12, R172 ;  /* 0x000000ac000c7213 */ /* 0x000fe20000000000 */
[----:B------:R-:W-:Y:S02]  /*10d0*/  IMAD.MOV R7, RZ, RZ, -R7 ;  /* 0x000000ffff077224 */ /* 0x000fe400078e0a07 */
[C---:B------:R-:W-:Y:S02]  /*10e0*/  VIADD R167, R0.reuse, 0xf ;  /* 0x0000000f00a77836 */ /* 0x040fe40000000000 */
[----:B------:R-:W-:Y:S02]  /*10f0*/  IMAD.MOV R3, RZ, RZ, -R3 ;  /* 0x000000ffff037224 */ /* 0x000fe400078e0a03 */
[----:B------:R-:W-:Y:S01]  /*1100*/  IMAD.MOV R8, RZ, RZ, -R8 ;  /* 0x000000ffff087224 */ /* 0x000fe200078e0a08 */
[----:B------:R-:W-:Y:S01]  /*1110*/  IABS R128, R167 ;  /* 0x000000a700807213 */ /* 0x000fe20000000000 */
[----:B------:R-:W-:-:S02]  /*1120*/  VIADD R220, R0, 0x1c ;  /* 0x0000001c00dc7836 */ /* 0x000fc40000000000 */
[C---:B------:R-:W-:Y:S02]  /*1130*/  IMAD R124, R77.reuse, R7, R124 ;  /* 0x000000074d7c7224 */ /* 0x040fe400078e027c */
[C---:B------:R-:W-:Y:S01]  /*1140*/  IMAD R89, R77.reuse, R3, R10 ;  /* 0x000000034d597224 */ /* 0x040fe200078e020a */
[----:B------:R-:W-:Y:S01]  /*1150*/  IABS R10, R220 ;  /* 0x000000dc000a7213 */ /* 0x000fe20000000000 */
        /* <DEDUP_REMOVED lines=8> */
[----:B------:R-:W-:Y:S02]  /*11e0*/  VIADD R227, R0, 0x21 ;  /* 0x0000002100e37836 */ /* 0x000fe40000000000 */
[----:B------:R-:W-:-:S03]  /*11f0*/  IMAD.HI.U32 R6, R87, R128, RZ ;  /* 0x0000008057067227 */ /* 0x000fc600078e00ff */
[----:B------:R-:W-:Y:S01]  /*1200*/  IABS R94, R227 ;  /* 0x000000e3005e7213 */ /* 0x000fe20000000000 */
[----:B------:R-:W-:-:S04]  /*1210*/  IMAD.HI.U32 R3, R87, R10, RZ ;  /* 0x0000000a57037227 */ /* 0x000fc800078e00ff */
[C---:B------:R-:W-:Y:S01]  /*1220*/  IMAD R129, R77.reuse, R7, R12 ;  /* 0x000000074d817224 */ /* 0x040fe200078e020c */
[----:B------:R-:W-:Y:S01]  /*1230*/  IABS R12, R192 ;  /* 0x000000c0000c7213 */ /* 0x000fe20000000000 */
[----:B------:R-:W-:Y:S02]  /*1240*/  IMAD R151, R77, R8, R14 ;  /* 0x000000084d977224 */ /* 0x000fe400078e020e */
[----:B------:R-:W-:Y:S02]  /*1250*/  IMAD.MOV R6, RZ, RZ, -R6 ;  /* 0x000000ffff067224 */ /* 0x000fe400078e0a06 */
[----:B------:R-:W-:Y:S02]  /*1260*/  IMAD.MOV R3, RZ, RZ, -R3 ;  /* 0x000000ffff037224 */ /* 0x000fe400078e0a03 */
[----:B------:R-:W-:-:S04]  /*1270*/  IMAD.HI.U32 R8, R87, R150, RZ ;  /* 0x0000009657087227 */ /* 0x000fc800078e00ff */
[C---:B------:R-:W-:Y:S02]  /*1280*/  IMAD R128, R77.reuse, R6, R128 ;  /* 0x000000064d807224 */ /* 0x040fe400078e0280 */
[----:B------:R-:W-:Y:S02]  /*1290*/  IMAD R153, R77, R3, R10 ;  /* 0x000000034d997224 */ /* 0x000fe400078e020a */
[----:B------:R-:W-:Y:S02]  /*12a0*/  IMAD.MOV R8, RZ, RZ, -R8 ;  /* 0x000000ffff087224 */ /* 0x000fe400078e0a08 */
[C---:B------:R-:W-:Y:S02]  /*12b0*/  VIADD R231, R0.reuse, 0x26 ;  /* 0x0000002600e77836 */ /* 0x040fe40000000000 */
        /* <DEDUP_REMOVED lines=9> */
[C---:B------:R-:W-:Y:S02]  /*1350*/  VIADD R197, R0.reuse, 0x15 ;  /* 0x0000001500c57836 */ /* 0x040fe40000000000 */
[C---:B------:R-:W-:Y:S01]  /*1360*/  IMAD R133, R77.reuse, R6, R12 ;  /* 0x000000064d857224 */ /* 0x040fe200078e020c */
[----:B------:R-:W-:Y:S01]  /*1370*/  IABS R12, R211 ;  /* 0x000000d3000c7213 */ /* 0x000fe20000000000 */
[----:B------:R-:W-:Y:S01]  /*1380*/  IMAD R94, R77, R3, R94 ;  /* 0x000000034d5e7224 */ /* 0x000fe200078e025e */
[----:B------:R-:W-:Y:S01]  /*1390*/  IABS R134, R197 ;  /* 0x000000c500867213 */ /* 0x000fe20000000000 */
[----:B------:R-:W-:-:S02]  /*13a0*/  VIADD R210, R0, 0x18 ;  /* 0x0000001800d27836 */ /* 0x000fc40000000000 */
[----:B------:R-:W-:-:S03]  /*13b0*/  IMAD.HI.U32 R3, R87, R8, RZ ;  /* 0x0000000857037227 */ /* 0x000fc600078e00ff */
[----:B------:R-:W-:Y:S01]  /*13c0*/  IABS R90, R210 ;  /* 0x000000d2005a7213 */ /* 0x000fe20000000000 */
[----:B------:R-:W-:-:S04]  /*13d0*/  IMAD.HI.U32 R5, R87, R132, RZ ;  /* 0x0000008457057227 */ /* 0x000fc800078e00ff */
[----:B------:R-:W-:-:S04]  /*13e0*/  IMAD.HI.U32 R4, R4, R9, RZ ;  /* 0x0000000904047227 */ /* 0x000fc800078e00ff */
[----:B------:R-:W-:Y:S02]  /*13f0*/  IMAD.MOV R3, RZ, RZ, -R3 ;  /* 0x000000ffff037224 */ /* 0x000fe400078e0a03 */
[----:B------:R-:W-:Y:S02]  /*1400*/  IMAD.MOV R5, RZ, RZ, -R5 ;  /* 0x000000ffff057224 */ /* 0x000fe400078e0a05 */
[----:B------:R-:W-:-:S04]  /*1410*/  IMAD.HI.U32 R6, R87, R12, RZ ;  /* 0x0000000c57067227 */ /* 0x000fc800078e00ff */
[----:B------:R-:W-:Y:S02]  /*1420*/  IMAD.MOV R4, RZ, RZ, -R4 ;  /* 0x000000ffff047224 */ /* 0x000fe400078e0a04 */
[----:B------:R-:W-:Y:S02]  /*1430*/  VIADD R217, R0, 0x1a ;  /* 0x0000001a00d97836 */ /* 0x000fe40000000000 */
[----:B------:R-:W-:Y:S02]  /*1440*/  IMAD R95, R77, R3, R8 ;  /* 0x000000034d5f7224 */ /* 0x000fe400078e0208 */
[----:B------:R-:W-:Y:S01]  /*1450*/  IMAD.HI.U32 R7, R87, R134, RZ ;  /* 0x0000008657077227 */ /* 0x000fe200078e00ff */
[----:B------:R-:W-:-:S03]  /*1460*/  IABS R156, R217 ;  /* 0x000000d9009c7213 */ /* 0x000fc60000000000 */
[----:B------:R-:W-:Y:S02]  /*1470*/  IMAD R132, R77, R5, R132 ;  /* 0x000000054d847224 */ /* 0x000fe400078e0284 */
[----:B------:R-:W-:Y:S02]  /*1480*/  IMAD.MOV R6, RZ, RZ, -R6 ;  /* 0x000000ffff067224 */ /* 0x000fe400078e0a06 */
[----:B------:R-:W-:Y:S02]  /*1490*/  VIADD R222, R0, 0x1d ;  /* 0x0000001d00de7836 */ /* 0x000fe40000000000 */
[----:B------:R-:W-:Y:S02]  /*14a0*/  IMAD R3, R2, R4, R9 ;  /* 0x0000000402037224 */ /* 0x000fe400078e0209 */
[----:B------:R-:W-:-:S03]  /*14b0*/  IMAD.HI.U32 R5, R87, R90, RZ ;  /* 0x0000005a57057227 */ /* 0x000fc600078e00ff */
[----:B------:R-:W-:Y:S01]  /*14c0*/  ISETP.GT.U32.AND P1, PT, R2, R3, PT ;  /* 0x000000030200720c */ /* 0x000fe20003f24070 */
[----:B------:R-:W-:Y:S02]  /*14d0*/  IMAD.MOV R7, RZ, RZ, -R7 ;  /* 0x000000ffff077224 */ /* 0x000fe400078e0a07 */
[C---:B------:R-:W-:Y:S01]  /*14e0*/  IMAD R155, R77.reuse, R6, R12 ;  /* 0x000000064d9b7224 */ /* 0x040fe200078e020c */
[----:B------:R-:W-:Y:S01]  /*14f0*/  IABS R12, R222 ;  /* 0x000000de000c7213 */ /* 0x000fe20000000000 */
[----:B------:R-:W-:Y:S02]  /*1500*/  IMAD.MOV R5, RZ, RZ, -R5 ;  /* 0x000000ffff057224 */ /* 0x000fe400078e0a05 */
[----:B------:R-:W-:Y:S02]  /*1510*/  IMAD R134, R77, R7, R134 ;  /* 0x000000074d867224 */ /* 0x000fe400078e0286 */
[----:B------:R-:W-:Y:S02]  /*1520*/  VIADD R224, R0, 0x1f ;  /* 0x0000001f00e07836 */ /* 0x000fe40000000000 */
[----:B------:R-:W-:-:S03]  /*1530*/  IMAD.HI.U32 R7, R87, R156, RZ ;  /* 0x0000009c57077227 */ /* 0x000fc600078e00ff */
[----:B------:R-:W-:Y:S01]  /*1540*/  IABS R152, R224 ;  /* 0x000000e000987213 */ /* 0x000fe20000000000 */
[----:B------:R-:W-:Y:S02]  /*1550*/  IMAD R90, R77, R5, R90 ;  /* 0x000000054d5a7224 */ /* 0x000fe400078e025a */
[----:B------:R-:W-:Y:S02]  /*1560*/  VIADD R226, R0, 0x22 ;  /* 0x0000002200e27836 */ /* 0x000fe40000000000 */
[----:B------:R-:W-:-:S03]  /*1570*/  IMAD.HI.U32 R5, R87, R12, RZ ;  /* 0x0000000c57057227 */ /* 0x000fc600078e00ff */
[----:B------:R-:W-:Y:S01]  /*1580*/  IABS R10, R226 ;  /* 0x000000e2000a7213 */ /* 0x000fe20000000000 */
[C---:B------:R-:W-:Y:S02]  /*1590*/  VIADD R221, R0.reuse, 0x1e ;  /* 0x0000001e00dd7836 */ /* 0x040fe40000000000 */
[----:B------:R-:W-:Y:S02]  /*15a0*/  IMAD.MOV R7, RZ, RZ, -R7 ;  /* 0x000000ffff077224 */ /* 0x000fe400078e0a07 */
[----:B------:R-:W-:Y:S01]  /*15b0*/  IMAD.MOV R5, RZ, RZ, -R5 ;  /* 0x000000ffff057224 */ /* 0x000fe200078e0a05 */
[----:B------:R-:W-:Y:S01]  /*15c0*/  IABS R154, R221 ;  /* 0x000000dd009a7213 */ /* 0x000fe20000000000 */
[----:B------:R-:W-:Y:S02]  /*15d0*/  IMAD R156, R77, R7, R156 ;  /* 0x000000074d9c7224 */ /* 0x000fe400078e029c */
[----:B------:R-:W-:Y:S02]  /*15e0*/  VIADD R230, R0, 0x24 ;  /* 0x0000002400e67836 */ /* 0x000fe40000000000 */
[----:B------:R-:W-:-:S04]  /*15f0*/  IMAD.HI.U32 R7, R87, R152, RZ ;  /* 0x0000009857077227 */ /* 0x000fc800078e00ff */
[----:B------:R-:W-:Y:S01]  /*1600*/  IMAD R91, R77, R5, R12 ;  /* 0x000000054d5b7224 */ /* 0x000fe200078e020c */
[----:B------:R-:W-:Y:S01]  /*1610*/  IABS R12, R230 ;  /* 0x000000e6000c7213 */ /* 0x000fe20000000000 */
[----:B------:R-:W-:Y:S02]  /*1620*/  @!P1 IMAD.IADD R3, R3, 0x1, -R2 ;  /* 0x0000000103039824 */ /* 0x000fe400078e0a02 */
[----:B------:R-:W-:-:S03]  /*1630*/  IMAD.HI.U32 R5, R87, R10, RZ ;  /* 0x0000000a57057227 */ /* 0x000fc600078e00ff */
[----:B------:R-:W-:Y:S01]  /*1640*/  ISETP.GT.U32.AND P1, PT, R2, R3, PT ;  /* 0x000000030200720c */ /* 0x000fe20003f24070 */
[C---:B------:R-:W-:Y:S02]  /*1650*/  VIADD R229, R0.reuse, 0x23 ;  /* 0x0000002300e57836 */ /* 0x040fe40000000000 */
[----:B------:R-:W-:Y:S02]  /*1660*/  VIADD R240, R0, 0x2e ;  /* 0x0000002e00f07836 */ /* 0x000fe40000000000 */
[----:B------:R-:W-:Y:S01]  /*1670*/  IMAD.HI.U32 R6, R87, R154, RZ ;  /* 0x0000009a57067227 */ /* 0x000fe200078e00ff */
[----:B------:R-:W-:Y:S02]  /*1680*/  IABS R96, R229 ;  /* 0x000000e500607213 */ /* 0x000fe40000000000 */
[----:B------:R-:W-:Y:S01]  /*1690*/  IABS R144, R240 ;  /* 0x000000f000907213 */ /* 0x000fe20000000000 */
[----:B------:R-:W-:Y:S02]  /*16a0*/  IMAD.MOV R7, RZ, RZ, -R7 ;  /* 0x000000ffff077224 */ /* 0x000fe400078e0a07 */
[----:B------:R-:W-:-:S02]  /*16b0*/  IMAD.MOV R5, RZ, RZ, -R5 ;  /* 0x000000ffff057224 */ /* 0x000fc400078e0a05 */
[C---:B------:R-:W-:Y:S02]  /*16c0*/  VIADD R234, R0.reuse, 0x27 ;  /* 0x0000002700ea7836 */ /* 0x040fe40000000000 */
[----:B------:R-:W-:Y:S02]  /*16d0*/  IMAD.MOV R6, RZ, RZ, -R6 ;  /* 0x000000ffff067224 */ /* 0x000fe400078e0a06 */
[----:B------:R-:W-:Y:S02]  /*16e0*/  IMAD R152, R77, R7, R152 ;  /* 0x000000074d987224 */ /* 0x000fe400078e0298 */
[----:B------:R-:W-:Y:S02]  /*16f0*/  VIADD R236, R0, 0x2a ;  /* 0x0000002a00ec7836 */ /* 0x000fe40000000000 */
[----:B------:R-:W-:-:S03]  /*1700*/  IMAD.HI.U32 R7, R87, R12, RZ ;  /* 0x0000000c57077227 */ /* 0x000fc600078e00ff */
[----:B------:R-:W-:Y:S01]  /*1710*/  IABS R148, R236 ;  /* 0x000000ec00947213 */ /* 0x000fe20000000000 */
[C---:B------:R-:W-:Y:S01]  /*1720*/  IMAD R93, R77.reuse, R5, R10 ;  /* 0x000000054d5d7224 */ /* 0x040fe200078e020a */
[----:B------:R-:W-:Y:S01]  /*1730*/  IABS R10, R234 ;  /* 0x000000ea000a7213 */ /* 0x000fe20000000000 */
[----:B------:R-:W-:Y:S02]  /*1740*/  IMAD R154, R77, R6, R154 ;  /* 0x000000064d9a7224 */ /* 0x000fe400078e029a */
[----:B------:R-:W-:Y:S02]  /*1750*/  VIADD R235, R0, 0x28 ;  /* 0x0000002800eb7836 */ /* 0x000fe40000000000 */
[----:B------:R-:W-:-:S03]  /*1760*/  IMAD.HI.U32 R6, R87, R96, RZ ;  /* 0x0000006057067227 */ /* 0x000fc600078e00ff */
[----:B------:R-:W-:Y:S01]  /*1770*/  IABS R98, R235 ;  /* 0x000000eb00627213 */ /* 0x000fe20000000000 */
[----:B------:R-:W-:Y:S02]  /*1780*/  IMAD.MOV R7, RZ, RZ, -R7 ;  /* 0x000000ffff077224 */ /* 0x000fe400078e0a07 */
[----:B------:R-:W-:Y:S02]  /*1790*/  VIADD R237, R0, 0x29 ;  /* 0x0000002900ed7836 */ /* 0x000fe40000000000 */
[----:B------:R-:W-:-:S04]  /*17a0*/  IMAD.HI.U32 R8, R87, R144, RZ ;  /* 0x0000009057087227 */ /* 0x000fc800078e00ff */
[----:B------:R-:W-:Y:S02]  /*17b0*/  VIADD R238, R0, 0x2b ;  /* 0x0000002b00ee7836 */ /* 0x000fe40000000000 */
[----:B------:R-:W-:-:S03]  /*17c0*/  IMAD.HI.U32 R5, R87, R10, RZ ;  /* 0x0000000a57057227 */ /* 0x000fc600078e00ff */
[----:B------:R-:W-:Y:S01]  /*17d0*/  IABS R146, R238 ;  /* 0x000000ee00927213 */ /* 0x000fe20000000000 */
[----:B------:R-:W-:Y:S02]  /*17e0*/  IMAD.MOV R6, RZ, RZ, -R6 ;  /* 0x000000ffff067224 */ /* 0x000fe400078e0a06 */
[----:B------:R-:W-:Y:S01]  /*17f0*/  IMAD R149, R77, R7, R12 ;  /* 0x000000074d957224 */ /* 0x000fe200078e020c */
[----:B------:R-:W-:Y:S01]  /*1800*/  IABS R12, R237 ;  /* 0x000000ed000c7213 */ /* 0x000fe20000000000 */
[----:B------:R-:W-:Y:S02]  /*1810*/  IMAD.MOV R8, RZ, RZ, -R8 ;  /* 0x000000ffff087224 */ /* 0x000fe400078e0a08 */
[----:B------:R-:W-:Y:S02]  /*1820*/  VIADD R243, R0, 0x30 ;  /* 0x0000003000f37836 */ /* 0x000fe40000000000 */
[----:B------:R-:W-:-:S04]  /*1830*/  IMAD.HI.U32 R4, R87, R148, RZ ;  /* 0x0000009457047227 */ /* 0x000fc800078e00ff */
[----:B------:R-:W-:Y:S01]  /*1840*/  @!P1 IMAD.IADD R3, R3, 0x1, -R2 ;  /* 0x0000000103039824 */ /* 0x000fe200078e0a02 */
[----:B------:R-:W-:Y:S01]  /*1850*/  ISETP.NE.AND P1, PT, R100, RZ, PT ;  /* 0x000000ff6400720c */ /* 0x000fe20003f25270 */
[----:B------:R-:W-:Y:S02]  /*1860*/  IMAD.MOV R5, RZ, RZ, -R5 ;  /* 0x000000ffff057224 */ /* 0x000fe400078e0a05 */
[C---:B------:R-:W-:Y:S02]  /*1870*/  IMAD R96, R77.reuse, R6, R96 ;  /* 0x000000064d607224 */ /* 0x040fe400078e0260 */
[----:B------:R-:W-:Y:S02]  /*1880*/  VIADD R239, R0, 0x2c ;  /* 0x0000002c00ef7836 */ /* 0x000fe40000000000 */
[----:B------:R-:W-:Y:S01]  /*1890*/  IMAD R144, R77, R8, R144 ;  /* 0x000000084d907224 */ /* 0x000fe200078e0290 */
[----:B------:R-:W-:Y:S01]  /*18a0*/  IABS R8, R243 ;  /* 0x000000f300087213 */ /* 0x000fe20000000000 */
[----:B------:R-:W-:-:S04]  /*18b0*/  IMAD.HI.U32 R6, R87, R98, RZ ;  /* 0x0000006257067227 */ /* 0x000fc800078e00ff */
[----:B------:R-:W-:Y:S02]  /*18c0*/  IMAD.MOV R4, RZ, RZ, -R4 ;  /* 0x000000ffff047224 */ /* 0x000fe400078e0a04 */
[----:B------:R-:W-:-:S04]  /*18d0*/  IMAD.HI.U32 R7, R87, R12, RZ ;  /* 0x0000000c57077227 */ /* 0x000fc800078e00ff */
[----:B------:R-:W-:Y:S01]  /*18e0*/  IMAD R97, R77, R5, R10 ;  /* 0x000000054d617224 */ /* 0x000fe200078e020a */
[----:B------:R-:W-:Y:S01]  /*18f0*/  IABS R10, R239 ;  /* 0x000000ef000a7213 */ /* 0x000fe20000000000 */
[----:B------:R-:W-:Y:S02]  /*1900*/  VIADD R245, R0, 0x31 ;  /* 0x0000003100f57836 */ /* 0x000fe40000000000 */
[----:B------:R-:W-:-:S03]  /*1910*/  IMAD.HI.U32 R5, R87, R146, RZ ;  /* 0x0000009257057227 */ /* 0x000fc600078e00ff */
[----:B------:R-:W-:Y:S01]  /*1920*/  IABS R142, R245 ;  /* 0x000000f5008e7213 */ /* 0x000fe20000000000 */
[----:B------:R-:W-:Y:S02]  /*1930*/  IMAD.MOV R6, RZ, RZ, -R6 ;  /* 0x000000ffff067224 */ /* 0x000fe400078e0a06 */
[----:B------:R-:W-:Y:S02]  /*1940*/  IMAD R148, R77, R4, R148 ;  /* 0x000000044d947224 */ /* 0x000fe400078e0294 */
[----:B------:R-:W-:Y:S02]  /*1950*/  IMAD.MOV R7, RZ, RZ, -R7 ;  /* 0x000000ffff077224 */ /* 0x000fe400078e0a07 */
[----:B------:R-:W-:Y:S02]  /*1960*/  VIADD R241, R0, 0x2d ;  /* 0x0000002d00f17836 */ /* 0x000fe40000000000 */
[----:B------:R-:W-:-:S04]  /*1970*/  IMAD.HI.U32 R4, R87, R8, RZ ;  /* 0x0000000857047227 */ /* 0x000fc800078e00ff */
[----:B------:R-:W-:Y:S02]  /*1980*/  IMAD.MOV R5, RZ, RZ, -R5 ;  /* 0x000000ffff057224 */ /* 0x000fe400078e0a05 */
[C---:B------:R-:W-:Y:S02]  /*1990*/  IMAD R98, R77.reuse, R6, R98 ;  /* 0x000000064d627224 */ /* 0x040fe400078e0262 */
[----:B------:R-:W-:Y:S01]  /*19a0*/  IMAD R147, R77, R7, R12 ;  /* 0x000000074d937224 */ /* 0x000fe200078e020c */
[----:B------:R-:W-:Y:S01]  /*19b0*/  IABS R12, R241 ;  /* 0x000000f1000c7213 */ /* 0x000fe20000000000 */
[----:B------:R-:W-:-:S04]  /*19c0*/  IMAD.HI.U32 R6, R87, R10, RZ ;  /* 0x0000000a57067227 */ /* 0x000fc800078e00ff */
[----:B------:R-:W-:Y:S02]  /*19d0*/  VIADD R242, R0, 0x2f ;  /* 0x0000002f00f27836 */ /* 0x000fe40000000000 */
[----:B------:R-:W-:Y:S02]  /*19e0*/  IMAD.MOV R4, RZ, RZ, -R4 ;  /* 0x000000ffff047224 */ /* 0x000fe400078e0a04 */
[----:B------:R-:W-:Y:S01]  /*19f0*/  @!P2 IMAD.MOV R3, RZ, RZ, -R3 ;  /* 0x000000ffff03a224 */ /* 0x000fe200078e0a03 */
[----:B------:R-:W-:Y:S01]  /*1a00*/  @!P1 LOP3.LUT R3, RZ, R100, RZ, 0x33, !PT ;  /* 0x00000064ff039212 */ /* 0x000fe200078e33ff */
[----:B------:R-:W-:Y:S01]  /*1a10*/  IMAD R146, R77, R5, R146 ;  /* 0x000000054d927224 */ /* 0x000fe200078e0292 */
[----:B------:R-:W-:Y:S01]  /*1a20*/  SHF.R.U32.HI R100, RZ, 0x6, R13 ;  /* 0x00000006ff647819 */ /* 0x000fe2000001160d */
[----:B------:R-:W-:Y:S01]  /*1a30*/  IMAD.HI.U32 R5, R87, R142, RZ ;  /* 0x0000008e57057227 */ /* 0x000fe200078e00ff */
[----:B------:R-:W-:Y:S02]  /*1a40*/  IABS R140, R242 ;  /* 0x000000f2008c7213 */ /* 0x000fe40000000000 */
[----:B------:R-:W-:Y:S01]  /*1a50*/  SGXT.U32 R100, R100, 0x1 ;  /* 0x000000016464781a */ /* 0x000fe20000000000 */
[----:B------:R-:W-:Y:S01]  /*1a60*/  IMAD.MOV R6, RZ, RZ, -R6 ;  /* 0x000000ffff067224 */ /* 0x000fe200078e0a06 */
[----:B------:R-:W-:Y:S01]  /*1a70*/  PLOP3.LUT P2, PT, PT, PT, UP1, 0x80, 0x8 ;  /* 0x000000000008781c */ /* 0x000fe20003f4f018 */
[----:B------:R-:W-:-:S02]  /*1a80*/  VIADD R244, R0, 0x32 ;  /* 0x0000003200f47836 */ /* 0x000fc40000000000 */
[----:B------:R-:W-:Y:S01]  /*1a90*/  IMAD R141, R77, R4, R8 ;  /* 0x000000044d8d7224 */ /* 0x000fe200078e0208 */
[----:B------:R-:W-:Y:S01]  /*1aa0*/  PRMT R4, RZ, 0x7610, R4 ;  /* 0x00007610ff047816 */ /* 0x000fe20000000004 */
[----:B------:R-:W-:-:S04]  /*1ab0*/  IMAD.HI.U32 R7, R87, R12, RZ ;  /* 0x0000000c57077227 */ /* 0x000fc800078e00ff */
[----:B------:R-:W-:Y:S01]  /*1ac0*/  IMAD.MOV R5, RZ, RZ, -R5 ;  /* 0x000000ffff057224 */ /* 0x000fe200078e0a05 */
[----:B------:R0:W-:Y:S01]  /*1ad0*/  STL.S16 [R1+0x90], R4 ;  /* 0x0000900401007387 */ /* 0x0001e20000100600 */
[----:B------:R-:W-:Y:S01]  /*1ae0*/  IMAD R99, R77, R6, R10 ;  /* 0x000000064d637224 */ /* 0x000fe200078e020a */
[----:B------:R-:W-:Y:S01]  /*1af0*/  IABS R10, R244 ;  /* 0x000000f4000a7213 */ /* 0x000fe20000000000 */
[----:B------:R-:W-:Y:S02]  /*1b00*/  IMAD.MOV R7, RZ, RZ, -R7 ;  /* 0x000000ffff077224 */ /* 0x000fe400078e0a07 */
[----:B------:R-:W-:-:S04]  /*1b10*/  IMAD.HI.U32 R2, R87, R140, RZ ;  /* 0x0000008c57027227 */ /* 0x000fc800078e00ff */
[C---:B------:R-:W-:Y:S02]  /*1b20*/  IMAD R142, R77.reuse, R5, R142 ;  /* 0x000000054d8e7224 */ /* 0x040fe400078e028e */
[----:B------:R-:W-:Y:S02]  /*1b30*/  IMAD.U32 R5, RZ, RZ, UR12 ;  /* 0x0000000cff057e24 */ /* 0x000fe4000f8e00ff */
[----:B0-----:R-:W-:Y:S02]  /*1b40*/  IMAD R4, R100, UR12, RZ ;  /* 0x0000000c64047c24 */ /* 0x001fe4000f8e02ff */
[----:B------:R-:W-:Y:S02]  /*1b50*/  IMAD R145, R77, R7, R12 ;  /* 0x000000074d917224 */ /* 0x000fe400078e020c */
[----:B------:R-:W-:-:S04]  /*1b60*/  IMAD.HI.U32 R6, R87, R10, RZ ;  /* 0x0000000a57067227 */ /* 0x000fc800078e00ff */
[----:B------:R-:W-:Y:S02]  /*1b70*/  IMAD.MOV R2, RZ, RZ, -R2 ;  /* 0x000000ffff027224 */ /* 0x000fe400078e0a02 */
[----:B------:R-:W-:Y:S02]  /*1b80*/  IMAD.U32 R7, RZ, RZ, UR12 ;  /* 0x0000000cff077e24 */ /* 0x000fe4000f8e00ff */
[----:B------:R-:W-:Y:S02]  /*1b90*/  IMAD R30, R5, 0x2, R4 ;  /* 0x00000002051e7824 */ /* 0x000fe400078e0204 */
[----:B------:R-:W-:Y:S02]  /*1ba0*/  IMAD.MOV R6, RZ, RZ, -R6 ;  /* 0x000000ffff067224 */ /* 0x000fe400078e0a06 */
[----:B------:R-:W-:Y:S01]  /*1bb0*/  IMAD R140, R77, R2, R140 ;  /* 0x000000024d8c7224 */ /* 0x000fe200078e028c */
[----:B------:R-:W-:Y:S01]  /*1bc0*/  LOP3.LUT R2, R13, 0x7f, RZ, 0xc0, !PT ;  /* 0x0000007f0d027812 */ /* 0x000fe200078ec0ff */
[----:B------:R-:W-:-:S02]  /*1bd0*/  IMAD.U32 R9, RZ, RZ, UR12 ;  /* 0x0000000cff097e24 */ /* 0x000fc4000f8e00ff */
[----:B------:R-:W-:Y:S01]  /*1be0*/  IMAD R56, R7, 0x2, R30 ;  /* 0x0000000207387824 */ /* 0x000fe200078e021e */
[----:B------:R-:W-:Y:S01]  /*1bf0*/  ISETP.NE.U32.AND P1, PT, R2, RZ, PT ;  /* 0x000000ff0200720c */ /* 0x000fe20003f25070 */
[--C-:B------:R-:W-:Y:S01]  /*1c00*/  IMAD R143, R77, R6, R10.reuse ;  /* 0x000000064d8f7224 */ /* 0x100fe200078e020a */
[----:B------:R-:W-:Y:S01]  /*1c10*/  PRMT R10, RZ, 0x7610, R10 ;  /* 0x00007610ff0a7816 */ /* 0x000fe2000000000a */
[----:B------:R-:W-:Y:S01]  /*1c20*/  IMAD.U32 R11, RZ, RZ, UR12 ;  /* 0x0000000cff0b7e24 */ /* 0x000fe2000f8e00ff */
[----:B------:R-:W-:Y:S01]  /*1c30*/  LOP3.LUT R6, R100, 0x8, RZ, 0xfc, !PT ;  /* 0x0000000864067812 */ /* 0x000fe200078efcff */
[----:B------:R-:W-:Y:S02]  /*1c40*/  IMAD.U32 R8, RZ, RZ, UR12 ;  /* 0x0000000cff087e24 */ /* 0x000fe4000f8e00ff */
[----:B------:R-:W-:Y:S02]  /*1c50*/  IMAD.U32 R13, RZ, RZ, UR12 ;  /* 0x0000000cff0d7e24 */ /* 0x000fe4000f8e00ff */
[----:B------:R-:W-:Y:S01]  /*1c60*/  IMAD R78, R9, 0x2, R56 ;  /* 0x00000002094e7824 */ /* 0x000fe200078e0238 */
[----:B------:R-:W-:Y:S06]  /*1c70*/  BRA.U UP0, `(.L_x_5) ;  /* 0x0000000100187547 */ /* 0x000fec000b800000 */
[----:B------:R-:W-:Y:S01]  /*1c80*/  ELECT P3, URZ, PT ;  /* 0x0000000000ff782f */ /* 0x000fe20003860000 */
[----:B------:R-:W-:Y:S01]  /*1c90*/  IMAD.MOV.U32 R2, RZ, RZ, 0x1 ;  /* 0x00000001ff027424 */ /* 0x000fe200078e00ff */
[----:B------:R-:W-:Y:S01]  /*1ca0*/  UMOV UR4, 0x40 ;  /* 0x0000004000047882 */ /* 0x000fe20000000000 */
[----:B------:R-:W-:Y:S01]  /*1cb0*/  UVIRTCOUNT.DEALLOC.SMPOOL 0x80 ;  /* 0x000000800000784c */ /* 0x000fe20000000000 */
[----:B------:R-:W-:-:S09]  /*1cc0*/  ULEA UR4, UR5, UR4, 0x18 ;  /* 0x0000000405047291 */ /* 0x000fd2000f8ec0ff */
[----:B------:R0:W-:Y:S03]  /*1cd0*/  @P3 STS.U8 [UR4], R2 ;  /* 0x00000002ff003988 */ /* 0x0001e60008000004 */
.L_x_5:
[----:B------:R1:W-:Y:S01]  /*1ce0*/  STL [R1+0x1c0], R241 ;  /* 0x0001c0f101007387 */ /* 0x0003e20000100800 */
[----:B------:R-:W-:-:S03]  /*1cf0*/  IMAD.MOV.U32 R190, RZ, RZ, R10 ;  /* 0x000000ffffbe7224 */ /* 0x000fc600078e000a */
[----:B------:R-:W-:Y:S04]  /*1d00*/  STL [R1+0x1bc], R240 ;  /* 0x0001bcf001007387 */ /* 0x000fe80000100800 */
[----:B-1----:R-:W2:Y:S01]  /*1d10*/  LDL.LU R241, [R1+0x90] ;  /* 0x0000900001f17983 */ /* 0x002ea20000300800 */
[----:B------:R-:W-:Y:S01]  /*1d20*/  VOTEU.ALL UP2, P1 ;  /* 0x0000000000ff7886 */ /* 0x000fe20000840000 */
[----:B------:R-:W-:Y:S01]  /*1d30*/  VOTEU.ALL UP3, P1 ;  /* 0x0000000000ff7886 */ /* 0x000fe20000860000 */
[----:B------:R-:W-:Y:S01]  /*1d40*/  IMAD R5, R11, 0x2, R78 ;  /* 0x000000020b057824 */ /* 0x000fe200078e024e */
[----:B------:R-:W-:Y:S01]  /*1d50*/  STTM.16dp32bit_t0_t15.x32 tmem[UR10], RZ ;  /* 0x000000ff000079ed */ /* 0x000fe20008a8000a */
[----:B------:R-:W-:Y:S01]  /*1d60*/  STTM.16dp32bit_t16_t31.x32 tmem[UR10+0x20], RZ ;  /* 0x000020ff000079ed */ /* 0x000fe20008aa000a */
[----:B------:R-:W1:Y:S01]  /*1d70*/  FENCE.VIEW.ASYNC.T ;  /* 0x00000000000073c6 */ /* 0x000e620000000200 */
[----:B------:R-:W-:-:S04]  /*1d80*/  @!UP2 UIADD3 UR4, UPT, UPT, -UR7, 0x100000, URZ ;  /* 0x001000000704a890 */ /* 0x000fc8000fffe1ff */
[----:B------:R-:W-:Y:S02]  /*1d90*/  @!UP2 USHF.L.U32 UR5, UR4, 0xb, URZ ;  /* 0x0000000b0405a899 */ /* 0x000fe400080006ff */
[----:B------:R-:W-:Y:S01]  /*1da0*/  @!UP2 USHF.L.U32 UR4, UR4, 0x1, URZ ;  /* 0x000000010404a899 */ /* 0x000fe200080006ff */
[----:B-1----:R-:W-:Y:S01]  /*1db0*/  BAR.SYNC.DEFER_BLOCKING 0x0 ;  /* 0x0000000000007b1d */ /* 0x002fe20000010000 */
[----:B------:R-:W-:Y:S01]  /*1dc0*/  IMAD R136, R3, UR14, RZ ;  /* 0x0000000e03887c24 */ /* 0x000fe2000f8e02ff */
[----:B------:R-:W-:Y:S01]  /*1dd0*/  ISETP.LT.AND P2, PT, R6, UR22, P2 ;  /* 0x0000001606007c0c */ /* 0x000fe20009741270 */
[----:B------:R-:W-:-:S03]  /*1de0*/  IMAD R32, R32, 0x2, R5 ;  /* 0x0000000220207824 */ /* 0x000fc600078e0205 */
[C---:B------:R-:W-:Y:S01]  /*1df0*/  IADD3 R137, P3, PT, R136.reuse, UR16, RZ ;  /* 0x0000001088897c10 */ /* 0x040fe2000ff7e0ff */
[----:B------:R-:W-:Y:S02]  /*1e00*/  IMAD R59, R59, 0x2, R32 ;  /* 0x000000023b3b7824 */ /* 0x000fe400078e0220 */
[----:B------:R-:W-:Y:S01]  /*1e10*/  IMAD.U32 R9, RZ, RZ, UR12 ;  /* 0x0000000cff097e24 */ /* 0x000fe2000f8e00ff */
[----:B------:R-:W-:Y:S01]  /*1e20*/  LEA.HI.X.SX32 R136, R136, UR17, 0x1, P3 ;  /* 0x0000001188887c11 */ /* 0x000fe200098f0eff */
[----:B------:R-:W-:Y:S01]  /*1e30*/  IMAD R8, R8, 0x4, R59 ;  /* 0x0000000408087824 */ /* 0x000fe200078e023b */
[CC--:B0-----:R-:W-:Y:S01]  /*1e40*/  IADD3 R2, P3, PT, R4.reuse, R137.reuse, RZ ;  /* 0x0000008904027210 */ /* 0x0c1fe20007f7e0ff */
[----:B------:R-:W-:Y:S01]  /*1e50*/  IMAD.U32 R11, RZ, RZ, UR12 ;  /* 0x0000000cff0b7e24 */ /* 0x000fe2000f8e00ff */
[C---:B------:R-:W-:Y:S01]  /*1e60*/  IADD3 R3, P4, PT, R5.reuse, R137, RZ ;  /* 0x0000008905037210 */ /* 0x040fe20007f9e0ff */
[----:B------:R-:W-:Y:S01]  /*1e70*/  IMAD.U32 R10, RZ, RZ, UR12 ;  /* 0x0000000cff0a7e24 */ /* 0x000fe2000f8e00ff */
[-C--:B------:R-:W-:Y:S01]  /*1e80*/  LEA.HI.X.SX32 R4, R4, R136.reuse, 0x1, P3 ;  /* 0x0000008804047211 */ /* 0x080fe200018f0eff */
[----:B------:R-:W-:Y:S01]  /*1e90*/  IMAD.U32 R62, RZ, RZ, UR12 ;  /* 0x0000000cff3e7e24 */ /* 0x000fe2000f8e00ff */
[----:B------:R-:W-:-:S02]  /*1ea0*/  LEA.HI.X.SX32 R5, R5, R136, 0x1, P4 ;  /* 0x0000008805057211 */ /* 0x000fc400020f0eff */
[C---:B------:R-:W-:Y:S02]  /*1eb0*/  LOP3.LUT R14, R100.reuse, 0x10, RZ, 0xfc, !PT ;  /* 0x00000010640e7812 */ /* 0x040fe400078efcff */
[----:B------:R-:W-:Y:S01]  /*1ec0*/  LOP3.LUT R12, R100, 0x18, RZ, 0xfc, !PT ;  /* 0x00000018640c7812 */ /* 0x000fe200078efcff */
[----:B------:R-:W-:Y:S01]  /*1ed0*/  IMAD.U32 R65, RZ, RZ, UR12 ;  /* 0x0000000cff417e24 */ /* 0x000fe2000f8e00ff */
[----:B------:R-:W0:Y:S02]  /*1ee0*/  FENCE.VIEW.ASYNC.S ;  /* 0x00000000000073c6 */ /* 0x000e240000000000 */
[----:B0-----:R0:W1:Y:S01]  /*1ef0*/  @!UP3 SYNCS.EXCH.64 URZ, [UR6], UR4 ;  /* 0x0000000406ffb5b2 */ /* 0x0010620008000100 */
[----:B------:R-:W-:Y:S01]  /*1f00*/  IMAD R34, R13, 0x2, R8 ;  /* 0x000000020d227824 */ /* 0x000fe200078e0208 */
[----:B------:R3:W-:Y:S01]  /*1f10*/  STL [R1+0x1b8], R242 ;  /* 0x0001b8f201007387 */ /* 0x0007e20000100800 */
[----:B------:R-:W-:Y:S02]  /*1f20*/  @P0 IMAD.MOV.U32 R6, RZ, RZ, R2 ;  /* 0x000000ffff060224 */ /* 0x000fe400078e0002 */
[----:B------:R-:W-:Y:S01]  /*1f30*/  IMAD R58, R9, 0x2, R34 ;  /* 0x00000002093a7824 */ /* 0x000fe200078e0222 */
[----:B------:R4:W-:Y:S01]  /*1f40*/  STL [R1+0x1b4], R243 ;  /* 0x0001b4f301007387 */ /* 0x0009e20000100800 */
[----:B------:R-:W-:Y:S01]  /*1f50*/  @P0 IMAD.MOV.U32 R7, RZ, RZ, R4 ;  /* 0x000000ffff070224 */ /* 0x000fe200078e0004 */
[----:B-1----:R-:W-:Y:S01]  /*1f60*/  BAR.SYNC.DEFER_BLOCKING 0x0 ;  /* 0x0000000000007b1d */ /* 0x002fe20000010000 */
[----:B------:R-:W-:-:S04]  /*1f70*/  IMAD R80, R11, 0x2, R58 ;  /* 0x000000020b507824 */ /* 0x000fc800078e023a */
[----:B------:R-:W-:Y:S02]  /*1f80*/  IMAD R9, R9, 0x2, R80 ;  /* 0x0000000209097824 */ /* 0x000fe400078e0250 */
[----:B------:R-:W-:Y:S01]  /*1f90*/  IMAD.U32 R13, RZ, RZ, UR12 ;  /* 0x0000000cff0d7e24 */ /* 0x000fe2000f8e00ff */
[----:B---3--:R-:W-:Y:S01]  /*1fa0*/  PRMT R242, RZ, 0x7610, R242 ;  /* 0x00007610fff27816 */ /* 0x008fe200000000f2 */
[----:B------:R-:W-:Y:S02]  /*1fb0*/  IMAD R35, R10, 0x2, R9 ;  /* 0x000000020a237824 */ /* 0x000fe400078e0209 */
[----:B------:R-:W-:Y:S01]  /*1fc0*/  IMAD.U32 R82, RZ, RZ, UR12 ;  /* 0x0000000cff527e24 */ /* 0x000fe2000f8e00ff */
[----:B----4-:R-:W-:Y:S01]  /*1fd0*/  PRMT R243, RZ, 0x7610, R243 ;  /* 0x00007610fff37816 */ /* 0x010fe200000000f3 */
[----:B------:R-:W-:Y:S02]  /*1fe0*/  IMAD R62, R62, 0x2, R35 ;  /* 0x000000023e3e7824 */ /* 0x000fe400078e0223 */
[----:B------:R-:W-:Y:S01]  /*1ff0*/  IMAD.U32 R40, RZ, RZ, UR12 ;  /* 0x0000000cff287e24 */ /* 0x000fe2000f8e00ff */
[----:B------:R-:W-:Y:S01]  /*2000*/  LOP3.LUT R15, R100, 0x20, RZ, 0xfc, !PT ;  /* 0x00000020640f7812 */ /* 0x000fe200078efcff */
[----:B------:R-:W-:Y:S01]  /*2010*/  IMAD.U32 R41, RZ, RZ, UR12 ;  /* 0x0000000cff297e24 */ /* 0x000fe2000f8e00ff */
[----:B------:R-:W-:Y:S01]  /*2020*/  STL [R1+0x1b0], R245 ;  /* 0x0001b0f501007387 */ /* 0x000fe20000100800 */
[----:B------:R-:W-:-:S02]  /*2030*/  IMAD.U32 R66, RZ, RZ, UR12 ;  /* 0x0000000cff427e24 */ /* 0x000fc4000f8e00ff */
[----:B------:R-:W-:Y:S01]  /*2040*/  IMAD.U32 R17, RZ, RZ, UR12 ;  /* 0x0000000cff117e24 */ /* 0x000fe2000f8e00ff */
[----:B------:R-:W-:Y:S04]  /*2050*/  STL [R1+0x1ac], R244 ;  /* 0x0001acf401007387 */ /* 0x000fe80000100800 */
[----:B------:R1:W3:Y:S01]  /*2060*/  @P0 LDG.E.U8 R190, desc[UR20][R6.64] ;  /* 0x0000001406be0981 */ /* 0x0002e2000c1e1100 */
[----:B------:R-:W-:-:S03]  /*2070*/  PLOP3.LUT P0, PT, PT, PT, UP1, 0x80, 0x8 ;  /* 0x000000000008781c */ /* 0x000fc60003f0f018 */
[----:B------:R4:W-:Y:S01]  /*2080*/  STL [R1+0x1a8], R101 ;  /* 0x0001a86501007387 */ /* 0x0009e20000100800 */
[----:B-1----:R-:W-:Y:S02]  /*2090*/  @P2 IMAD.MOV.U32 R6, RZ, RZ, R3 ;  /* 0x000000ffff062224 */ /* 0x002fe400078e0003 */
[----:B------:R-:W-:Y:S01]  /*20a0*/  @P2 IMAD.MOV.U32 R7, RZ, RZ, R5 ;  /* 0x000000ffff072224 */ /* 0x000fe200078e0005 */
[----:B------:R-:W-:Y:S01]  /*20b0*/  ISETP.LT.AND P0, PT, R14, UR22, P0 ;  /* 0x000000160e007c0c */ /* 0x000fe20008701270 */
[----:B------:R-:W-:Y:S01]  /*20c0*/  IMAD.U32 R19, RZ, RZ, UR12 ;  /* 0x0000000cff137e24 */ /* 0x000fe2000f8e00ff */
[C---:B------:R-:W-:Y:S01]  /*20d0*/  LOP3.LUT R14, R100.reuse, 0x28, RZ, 0xfc, !PT ;  /* 0x00000028640e7812 */ /* 0x040fe200078efcff */
[----:B------:R-:W-:Y:S01]  /*20e0*/  IMAD.U32 R48, RZ, RZ, UR12 ;  /* 0x0000000cff307e24 */ /* 0x000fe2000f8e00ff */
[----:B----4-:R-:W-:Y:S02]  /*20f0*/  PRMT R101, RZ, 0x7610, R101 ;  /* 0x00007610ff657816 */ /* 0x010fe40000000065 */
[----:B------:R-:W-:Y:S01]  /*2100*/  LOP3.LUT R20, R100, 0x30, RZ, 0xfc, !PT ;  /* 0x0000003064147812 */ /* 0x000fe200078efcff */
[----:B------:R-:W-:Y:S01]  /*2110*/  IMAD.U32 R69, RZ, RZ, UR12 ;  /* 0x0000000cff457e24 */ /* 0x000fe2000f8e00ff */
[----:B------:R-:W-:-:S02]  /*2120*/  PRMT R244, RZ, 0x7610, R244 ;  /* 0x00007610fff47816 */ /* 0x000fc400000000f4 */
[C---:B------:R-:W-:Y:S01]  /*2130*/  LOP3.LUT R18, R100.reuse, 0x38, RZ, 0xfc, !PT ;  /* 0x0000003864127812 */ /* 0x040fe200078efcff */
[----:B------:R-:W-:Y:S01]  /*2140*/  IMAD.U32 R21, RZ, RZ, UR12 ;  /* 0x0000000cff157e24 */ /* 0x000fe2000f8e00ff */
[----:B------:R-:W-:Y:S01]  /*2150*/  PRMT R245, RZ, 0x7610, R245 ;  /* 0x00007610fff57816 */ /* 0x000fe200000000f5 */
[----:B------:R-:W-:Y:S01]  /*2160*/  IMAD.U32 R23, RZ, RZ, UR12 ;  /* 0x0000000cff177e24 */ /* 0x000fe2000f8e00ff */
[C---:B------:R-:W-:Y:S01]  /*2170*/  LOP3.LUT R25, R100.reuse, 0x40, RZ, 0xfc, !PT ;  /* 0x0000004064197812 */ /* 0x040fe200078efcff */
[----:B------:R-:W-:Y:S01]  /*2180*/  IMAD.U32 R22, RZ, RZ, UR12 ;  /* 0x0000000cff167e24 */ /* 0x000fe2000f8e00ff */
[----:B------:R-:W-:Y:S01]  /*2190*/  PRMT R240, RZ, 0x7610, R240 ;  /* 0x00007610fff07816 */ /* 0x000fe200000000f0 */
[----:B------:R-:W-:Y:S01]  /*21a0*/  IMAD.U32 R72, RZ, RZ, UR12 ;  /* 0x0000000cff487e24 */ /* 0x000fe2000f8e00ff */
[----:B------:R-:W-:Y:S01]  /*21b0*/  LOP3.LUT R24, R100, 0x48, RZ, 0xfc, !PT ;  /* 0x0000004864187812 */ /* 0x000fe200078efcff */
[----:B------:R-:W-:Y:S01]  /*21c0*/  STL [R1+0x140], R2 ;  /* 0x0001400201007387 */ /* 0x000fe20000100800 */
[----:B------:R-:W-:-:S02]  /*21d0*/  PRMT R27, RZ, 0x7610, R27 ;  /* 0x00007610ff1b7816 */ /* 0x000fc4000000001b */
[----:B------:R-:W-:Y:S01]  /*21e0*/  PRMT R26, RZ, 0x7610, R26 ;  /* 0x00007610ff1a7816 */ /* 0x000fe2000000001a */
[----:B------:R-:W-:Y:S04]  /*21f0*/  STL [R1+0x13c], R4 ;  /* 0x00013c0401007387 */ /* 0x000fe80000100800 */
[----:B--2---:R1:W2:Y:S01]  /*2200*/  @P2 LDG.E.U8 R241, desc[UR20][R6.64] ;  /* 0x0000001406f12981 */ /* 0x0042a2000c1e1100 */
[----:B------:R-:W-:-:S04]  /*2210*/  PLOP3.LUT P2, PT, PT, PT, UP1, 0x80, 0x8 ;  /* 0x000000000008781c */ /* 0x000fc80003f4f018 */
[----:B------:R-:W-:Y:S01]  /*2220*/  ISETP.LT.AND P2, PT, R12, UR22, P2 ;  /* 0x000000160c007c0c */ /* 0x000fe20009741270 */
[----:B------:R-:W-:Y:S01]  /*2230*/  IMAD R12, R11, 0x4, R62 ;  /* 0x000000040b0c7824 */ /* 0x000fe200078e023e */
[----:B-1----:R-:W-:-:S03]  /*2240*/  IADD3 R6, P3, PT, R8, R137, RZ ;  /* 0x0000008908067210 */ /* 0x002fc60007f7e0ff */
[----:B------:R-:W-:Y:S01]  /*2250*/  IMAD R42, R13, 0x2, R12 ;  /* 0x000000020d2a7824 */ /* 0x000fe200078e020c */
[C---:B------:R-:W-:Y:S02]  /*2260*/  IADD3 R7, P4, PT, R9.reuse, R137, RZ ;  /* 0x0000008909077210 */ /* 0x040fe40007f9e0ff */
[-C--:B------:R-:W-:Y:S01]  /*2270*/  LEA.HI.X.SX32 R8, R8, R136.reuse, 0x1, P3 ;  /* 0x0000008808087211 */ /* 0x080fe200018f0eff */
[----:B------:R-:W-:Y:S01]  /*2280*/  @P0 IMAD.MOV.U32 R10, RZ, RZ, R6 ;  /* 0x000000ffff0a0224 */ /* 0x000fe200078e0006 */
[----:B------:R-:W-:Y:S01]  /*2290*/  LEA.HI.X.SX32 R9, R9, R136, 0x1, P4 ;  /* 0x0000008809097211 */ /* 0x000fe200020f0eff */
[----:B------:R-:W-:Y:S02]  /*22a0*/  IMAD R65, R65, 0x2, R42 ;  /* 0x0000000241417824 */ /* 0x000fe400078e022a */
[----:B------:R-:W-:Y:S02]  /*22b0*/  @P0 IMAD.MOV.U32 R11, RZ, RZ, R8 ;  /* 0x000000ffff0b0224 */ /* 0x000fe400078e0008 */
[----:B------:R-:W-:-:S03]  /*22c0*/  IMAD R82, R82, 0x2, R65 ;  /* 0x0000000252527824 */ /* 0x000fc600078e0241 */
[----:B------:R1:W4:Y:S01]  /*22d0*/  @P0 LDG.E.U8 R242, desc[UR20][R10.64] ;  /* 0x000000140af20981 */ /* 0x000322000c1e1100 */
[----:B------:R-:W-:Y:S01]  /*22e0*/  IMAD R13, R13, 0x2, R82 ;  /* 0x000000020d0d7824 */ /* 0x000fe200078e0252 */
[----:B------:R-:W-:Y:S01]  /*22f0*/  PLOP3.LUT P0, PT, PT, PT, UP1, 0x80, 0x8 ;  /* 0x000000000008781c */ /* 0x000fe20003f0f018 */
[----:B-1----:R-:W-:Y:S02]  /*2300*/  @P2 IMAD.MOV.U32 R10, RZ, RZ, R7 ;  /* 0x000000ffff0a2224 */ /* 0x002fe400078e0007 */
[----:B------:R-:W-:Y:S02]  /*2310*/  @P2 IMAD.MOV.U32 R11, RZ, RZ, R9 ;  /* 0x000000ffff0b2224 */ /* 0x000fe400078e0009 */
[----:B------:R-:W-:-:S03]  /*2320*/  IMAD R40, R40, 0x2, R13 ;  /* 0x0000000228287824 */ /* 0x000fc600078e020d */
[----:B------:R1:W2:Y:S01]  /*2330*/  @P2 LDG.E.U8 R243, desc[UR20][R10.64] ;  /* 0x000000140af32981 */ /* 0x0002a2000c1e1100 */
[----:B------:R-:W-:Y:S01]  /*2340*/  ISETP.LT.AND P0, PT, R15, UR22, P0 ;  /* 0x000000160f007c0c */ /* 0x000fe20008701270 */
[----:B------:R-:W-:Y:S02]  /*2350*/  IMAD.U32 R15, RZ, RZ, UR12 ;  /* 0x0000000cff0f7e24 */ /* 0x000fe4000f8e00ff */
[----:B-1----:R-:W-:-:S04]  /*2360*/  IMAD.U32 R11, RZ, RZ, UR12 ;  /* 0x0000000cff0b7e24 */ /* 0x002fc8000f8e00ff */
[----:B------:R-:W-:Y:S01]  /*2370*/  IMAD R64, R11, 0x2, R40 ;  /* 0x000000020b407824 */ /* 0x000fe200078e0228 */
[----:B------:R-:W-:-:S03]  /*2380*/  PLOP3.LUT P2, PT, PT, PT, UP1, 0x80, 0x8 ;  /* 0x000000000008781c */ /* 0x000fc60003f4f018 */
[----:B------:R-:W-:Y:S01]  /*2390*/  IMAD R16, R15, 0x4, R64 ;  /* 0x000000040f107824 */ /* 0x000fe200078e0240 */
[----:B------:R-:W-:-:S03]  /*23a0*/  IADD3 R10, P3, PT, R12, R137, RZ ;  /* 0x000000890c0a7210 */ /* 0x000fc60007f7e0ff */
[----:B------:R-:W-:Y:S01]  /*23b0*/  IMAD R41, R41, 0x2, R16 ;  /* 0x0000000229297824 */ /* 0x000fe200078e0210 */
[----:B------:R-:W-:Y:S02]  /*23c0*/  ISETP.LT.AND P2, PT, R14, UR22, P2 ;  /* 0x000000160e007c0c */ /* 0x000fe40009741270 */
[-C--:B------:R-:W-:Y:S01]  /*23d0*/  LEA.HI.X.SX32 R12, R12, R136.reuse, 0x1, P3 ;  /* 0x000000880c0c7211 */ /* 0x080fe200018f0eff */
[----:B------:R-:W-:Y:S01]  /*23e0*/  IMAD R66, R66, 0x2, R41 ;  /* 0x0000000242427824 */ /* 0x000fe200078e0229 */
[----:B------:R-:W-:Y:S01]  /*23f0*/  IADD3 R11, P4, PT, R13, R137, RZ ;  /* 0x000000890d0b7210 */ /* 0x000fe20007f9e0ff */
[----:B------:R-:W-:Y:S02]  /*2400*/  @P0 IMAD.MOV.U32 R14, RZ, RZ, R10 ;  /* 0x000000ffff0e0224 */ /* 0x000fe400078e000a */
[----:B------:R-:W-:Y:S02]  /*2410*/  @P0 IMAD.MOV.U32 R15, RZ, RZ, R12 ;  /* 0x000000ffff0f0224 */ /* 0x000fe400078e000c */
[----:B------:R-:W-:Y:S01]  /*2420*/  IMAD R84, R17, 0x2, R66 ;  /* 0x0000000211547824 */ /* 0x000fe200078e0242 */
[----:B------:R-:W-:-:S02]  /*2430*/  LEA.HI.X.SX32 R13, R13, R136, 0x1, P4 ;  /* 0x000000880d0d7211 */ /* 0x000fc400020f0eff */
[----:B------:R1:W2:Y:S01]  /*2440*/  @P0 LDG.E.U8 R101, desc[UR20][R14.64] ;  /* 0x000000140e650981 */ /* 0x0002a2000c1e1100 */
[----:B------:R-:W-:Y:S01]  /*2450*/  IMAD R17, R19, 0x2, R84 ;  /* 0x0000000213117824 */ /* 0x000fe200078e0254 */
[----:B------:R-:W-:-:S03]  /*2460*/  PLOP3.LUT P0, PT, PT, PT, UP1, 0x80, 0x8 ;  /* 0x000000000008781c */ /* 0x000fc60003f0f018 */
[----:B------:R-:W-:Y:S01]  /*2470*/  IMAD R48, R48, 0x2, R17 ;  /* 0x0000000230307824 */ /* 0x000fe200078e0211 */
[----:B------:R-:W-:Y:S01]  /*2480*/  ISETP.LT.AND P0, PT, R20, UR22, P0 ;  /* 0x0000001614007c0c */ /* 0x000fe20008701270 */
[----:B-1----:R-:W-:Y:S02]  /*2490*/  @P2 IMAD.MOV.U32 R14, RZ, RZ, R11 ;  /* 0x000000ffff0e2224 */ /* 0x002fe400078e000b */
[----:B------:R-:W-:Y:S02]  /*24a0*/  @P2 IMAD.MOV.U32 R15, RZ, RZ, R13 ;  /* 0x000000ffff0f2224 */ /* 0x000fe400078e000d */
[----:B------:R-:W-:Y:S02]  /*24b0*/  IMAD.U32 R20, RZ, RZ, UR12 ;  /* 0x0000000cff147e24 */ /* 0x000fe4000f8e00ff */
[----:B------:R-:W-:Y:S01]  /*24c0*/  IMAD R69, R69, 0x2, R48 ;  /* 0x0000000245457824 */ /* 0x000fe200078e0230 */
[----:B------:R1:W2:Y:S01]  /*24d0*/  @P2 LDG.E.U8 R244, desc[UR20][R14.64] ;  /* 0x000000140ef42981 */ /* 0x0002a2000c1e1100 */
[----:B------:R-:W-:-:S02]  /*24e0*/  PLOP3.LUT P2, PT, PT, PT, UP1, 0x80, 0x8 ;  /* 0x000000000008781c */ /* 0x000fc40003f4f018 */
[----:B------:R-:W-:Y:S02]  /*24f0*/  IMAD R20, R20, 0x4, R69 ;  /* 0x0000000414147824 */ /* 0x000fe400078e0245 */
[----:B------:R-:W-:Y:S02]  /*2500*/  ISETP.LT.AND P2, PT, R18, UR22, P2 ;  /* 0x0000001612007c0c */ /* 0x000fe40009741270 */
[----:B-1----:R-:W-:Y:S01]  /*2510*/  IADD3 R14, P3, PT, R16, R137, RZ ;  /* 0x00000089100e7210 */ /* 0x002fe20007f7e0ff */
[----:B------:R-:W-:-:S03]  /*2520*/  IMAD R46, R21, 0x2, R20 ;  /* 0x00000002152e7824 */ /* 0x000fc600078e0214 */
[-C--:B------:R-:W-:Y:S01]  /*2530*/  LEA.HI.X.SX32 R16, R16, R136.reuse, 0x1, P3 ;  /* 0x0000008810107211 */ /* 0x080fe200018f0eff */
[----:B------:R-:W-:Y:S01]  /*2540*/  @P0 IMAD.MOV.U32 R18, RZ, RZ, R14 ;  /* 0x000000ffff120224 */ /* 0x000fe200078e000e */
[----:B------:R-:W-:Y:S01]  /*2550*/  IADD3 R15, P4, PT, R17, R137, RZ ;  /* 0x00000089110f7210 */ /* 0x000fe20007f9e0ff */
[----:B------:R-:W-:Y:S02]  /*2560*/  IMAD R70, R23, 0x2, R46 ;  /* 0x0000000217467824 */ /* 0x000fe400078e022e */
[----:B------:R-:W-:Y:S01]  /*2570*/  @P0 IMAD.MOV.U32 R19, RZ, RZ, R16 ;  /* 0x000000ffff130224 */ /* 0x000fe200078e0010 */
[----:B------:R-:W-:Y:S01]  /*2580*/  LEA.HI.X.SX32 R17, R17, R136, 0x1, P4 ;  /* 0x0000008811117211 */ /* 0x000fe200020f0eff */
[----:B------:R-:W-:-:S03]  /*2590*/  IMAD R86, R21, 0x2, R70 ;  /* 0x0000000215567824 */ /* 0x000fc600078e0246 */
[----:B------:R1:W2:Y:S01]  /*25a0*/  @P0 LDG.E.U8 R245, desc[UR20][R18.64] ;  /* 0x0000001412f50981 */ /* 0x0002a2000c1e1100 */
[----:B------:R-:W-:Y:S01]  /*25b0*/  PLOP3.LUT P0, PT, PT, PT, UP1, 0x80, 0x8 ;  /* 0x000000000008781c */ /* 0x000fe20003f0f018 */
[----:B------:R-:W-:-:S03]  /*25c0*/  IMAD R21, R23, 0x2, R86 ;  /* 0x0000000217157824 */ /* 0x000fc600078e0256 */
[----:B------:R-:W-:Y:S01]  /*25d0*/  ISETP.LT.AND P0, PT, R25, UR22, P0 ;  /* 0x0000001619007c0c */ /* 0x000fe20008701270 */
[----:B-1----:R-:W-:Y:S02]  /*25e0*/  @P2 IMAD.MOV.U32 R18, RZ, RZ, R15 ;  /* 0x000000ffff122224 */ /* 0x002fe400078e000f */
[----:B------:R-:W-:Y:S02]  /*25f0*/  @P2 IMAD.MOV.U32 R19, RZ, RZ, R17 ;  /* 0x000000ffff132224 */ /* 0x000fe400078e0011 */
[----:B------:R-:W-:-:S03]  /*2600*/  IMAD R47, R22, 0x2, R21 ;  /* 0x00000002162f7824 */ /* 0x000fc600078e0215 */
[----:B------:R1:W2:Y:S01]  /*2610*/  @P2 LDG.E.U8 R240, desc[UR20][R18.64] ;  /* 0x0000001412f02981 */ /* 0x0002a2000c1e1100 */
[----:B------:R-:W-:Y:S01]  /*2620*/  PLOP3.LUT P2, PT, PT, PT, UP1, 0x80, 0x8 ;  /* 0x000000000008781c */ /* 0x000fe20003f4f018 */
[----:B------:R-:W-:Y:S01]  /*2630*/  IMAD R72, R72, 0x2, R47 ;  /* 0x0000000248487824 */ /* 0x000fe200078e022f */
[----:B-1----:R-:W-:-:S04]  /*2640*/  IADD3 R18, P3, PT, R20, R137, RZ ;  /* 0x0000008914127210 */ /* 0x002fc80007f7e0ff */
[----:B------:R-:W-:Y:S02]  /*2650*/  LEA.HI.X.SX32 R20, R20, R136, 0x1, P3 ;  /* 0x0000008814147211 */ /* 0x000fe400018f0eff */
[----:B------:R-:W-:Y:S01]  /*2660*/  ISETP.LT.AND P2, PT, R24, UR22, P2 ;  /* 0x0000001618007c0c */ /* 0x000fe20009741270 */
[----:B------:R-:W-:Y:S02]  /*2670*/  IMAD R24, R23, 0x4, R72 ;  /* 0x0000000417187824 */ /* 0x000fe400078e0248 */
[----:B------:R-:W-:Y:S02]  /*2680*/  @P0 IMAD.MOV.U32 R22, RZ, RZ, R18 ;  /* 0x000000ffff160224 */ /* 0x000fe400078e0012 */
[----:B------:R-:W-:Y:S01]  /*2690*/  @P0 IMAD.MOV.U32 R23, RZ, RZ, R20 ;  /* 0x000000ffff170224 */ /* 0x000fe200078e0014 */
[----:B------:R-:W-:-:S04]  /*26a0*/  IADD3 R19, P4, PT, R21, R137, RZ ;  /* 0x0000008915137210 */ /* 0x000fc80007f9e0ff */
[----:B------:R1:W2:Y:S01]  /*26b0*/  @P0 LDG.E.U8 R27, desc[UR20][R22.64] ;  /* 0x00000014161b0981 */ /* 0x0002a2000c1e1100 */
[----:B------:R-:W-:Y:S02]  /*26c0*/  LEA.HI.X.SX32 R21, R21, R136, 0x1, P4 ;  /* 0x0000008815157211 */ /* 0x000fe400020f0eff */
[----:B-1----:R-:W-:-:S03]  /*26d0*/  @P2 IMAD.MOV.U32 R22, RZ, RZ, R19 ;  /* 0x000000ffff162224 */ /* 0x002fc600078e0013 */
[----:B------:R-:W-:-:S05]  /*26e0*/  @P2 IMAD.MOV.U32 R23, RZ, RZ, R21 ;  /* 0x000000ffff172224 */ /* 0x000fca00078e0015 */
[----:B------:R1:W3:Y:S04]  /*26f0*/  @P2 LDG.E.U8 R26, desc[UR20][R22.64] ;  /* 0x00000014161a2981 */ /* 0x0002e8000c1e1100 */
[----:B------:R-:W-:Y:S04]  /*2700*/  STL [R1+0x148], R3 ;  /* 0x0001480301007387 */ /* 0x000fe80000100800 */
[----:B------:R-:W-:Y:S04]  /*2710*/  STL [R1+0x144], R5 ;  /* 0x0001440501007387 */ /* 0x000fe80000100800 */
[----:B------:R-:W-:Y:S04]  /*2720*/  STL [R1+0x150], R6 ;  /* 0x0001500601007387 */ /* 0x000fe80000100800 */
[----:B------:R-:W-:Y:S01]  /*2730*/  STL [R1+0x14c], R8 ;  /* 0x00014c0801007387 */ /* 0x000fe20000100800 */
[----:B------:R-:W-:-:S03]  /*2740*/  IMAD.U32 R25, RZ, RZ, UR12 ;  /* 0x0000000cff197e24 */ /* 0x000fc6000f8e00ff */
[----:B------:R-:W-:Y:S04]  /*2750*/  STL [R1+0x158], R7 ;  /* 0x0001580701007387 */ /* 0x000fe80000100800 */
[----:B------:R-:W-:Y:S04]  /*2760*/  STL [R1+0x154], R9 ;  /* 0x0001540901007387 */ /* 0x000fe80000100800 */
[----:B------:R-:W-:Y:S04]  /*2770*/  STL [R1+0x160], R10 ;  /* 0x0001600a01007387 */ /* 0x000fe80000100800 */
[----:B------:R-:W-:Y:S01]  /*2780*/  STL [R1+0x15c], R12 ;  /* 0x00015c0c01007387 */ /* 0x000fe20000100800 */
[----:B------:R-:W-:-:S03]  /*2790*/  IMAD.U32 R75, RZ, RZ, UR12 ;  /* 0x0000000cff4b7e24 */ /* 0x000fc6000f8e00ff */
[----:B------:R-:W-:Y:S01]  /*27a0*/  STL [R1+0x168], R11 ;  /* 0x0001680b01007387 */ /* 0x000fe20000100800 */
[----:B------:R-:W-:-:S03]  /*27b0*/  IMAD R54, R25, 0x2, R24 ;  /* 0x0000000219367824 */ /* 0x000fc600078e0218 */
        /* <DEDUP_REMOVED lines=9> */
[----:B------:R-:W-:-:S03]  /*2850*/  IMAD R88, R88, 0x2, R75 ;  /* 0x0000000258587824 */ /* 0x000fc600078e024b */
[----:B------:R-:W-:Y:S01]  /*2860*/  STL [R1+0x188], R19 ;  /* 0x0001881301007387 */ /* 0x000fe20000100800 */
[----:B------:R-:W-:-:S03]  /*2870*/  PLOP3.LUT P0, PT, PT, PT, UP1, 0x80, 0x8 ;  /* 0x000000000008781c */ /* 0x000fc60003f0f018 */
[----:B------:R-:W-:Y:S01]  /*2880*/  STL [R1+0x184], R21 ;  /* 0x0001841501007387 */ /* 0x000fe20000100800 */
[----:B------:R-:W-:Y:S02]  /*2890*/  IMAD.U32 R52, RZ, RZ, UR12 ;  /* 0x0000000cff347e24 */ /* 0x000fe4000f8e00ff */
[----:B------:R-:W-:Y:S01]  /*28a0*/  IMAD R25, R25, 0x2, R88 ;  /* 0x0000000219197824 */ /* 0x000fe200078e0258 */
[----:B-1----:R-:W-:Y:S01]  /*28b0*/  IADD3 R22, P3, PT, R24, R137, RZ ;  /* 0x0000008918167210 */ /* 0x002fe20007f7e0ff */
[----:B------:R-:W-:Y:S02]  /*28c0*/  IMAD.U32 R23, RZ, RZ, UR12 ;  /* 0x0000000cff177e24 */ /* 0x000fe4000f8e00ff */
[----:B------:R-:W-:Y:S01]  /*28d0*/  IMAD R52, R52, 0x2, R25 ;  /* 0x0000000234347824 */ /* 0x000fe200078e0219 */
[----:B------:R-:W-:Y:S02]  /*28e0*/  PLOP3.LUT P2, PT, PT, PT, UP1, 0x80, 0x8 ;  /* 0x000000000008781c */ /* 0x000fe40003f4f018 */
[----:B------:R-:W-:Y:S01]  /*28f0*/  LEA.HI.X.SX32 R24, R24, R136, 0x1, P3 ;  /* 0x0000008818187211 */ /* 0x000fe200018f0eff */
[----:B------:R-:W-:Y:S01]  /*2900*/  IMAD R76, R23, 0x2, R52 ;  /* 0x00000002174c7824 */ /* 0x000fe200078e0234 */
[----:B------:R-:W-:-:S02]  /*2910*/  PRMT R36, RZ, 0x7610, R36 ;  /* 0x00007610ff247816 */ /* 0x000fc40000000024 */
[----:B------:R-:W-:-:S04]  /*2920*/  IADD3 R23, P4, PT, R25, R137, RZ ;  /* 0x0000008919177210 */ /* 0x000fc80007f9e0ff */
[----:B------:R-:W-:Y:S02]  /*2930*/  LEA.HI.X.SX32 R25, R25, R136, 0x1, P4 ;  /* 0x0000008819197211 */ /* 0x000fe400020f0eff */
[----:B------:R-:W-:Y:S01]  /*2940*/  PRMT R29, RZ, 0x7610, R29 ;  /* 0x00007610ff1d7816 */ /* 0x000fe2000000001d */
[----:B--2---:R1:W-:Y:S02]  /*2950*/  STL [R1+0x74], R27 ;  /* 0x0000741b01007387 */ /* 0x0043e40000100800 */
[----:B-1----:R-:W-:-:S04]  /*2960*/  LOP3.LUT R27, R100, 0x50, RZ, 0xfc, !PT ;  /* 0x00000050641b7812 */ /* 0x002fc800078efcff */
[----:B------:R-:W-:Y:S01]  /*2970*/  ISETP.LT.AND P0, PT, R27, UR22, P0 ;  /* 0x000000161b007c0c */ /* 0x000fe20008701270 */
[----:B------:R-:W-:Y:S01]  /*2980*/  IMAD.U32 R27, RZ, RZ, UR12 ;  /* 0x0000000cff1b7e24 */ /* 0x000fe2000f8e00ff */
[----:B---3--:R1:W-:Y:S03]  /*2990*/  STL [R1+0x70], R26 ;  /* 0x0000701a01007387 */ /* 0x0083e60000100800 */
[----:B------:R-:W-:Y:S01]  /*29a0*/  IMAD R28, R27, 0x4, R76 ;  /* 0x000000041b1c7824 */ /* 0x000fe200078e024c */
[----:B-1----:R-:W-:-:S07]  /*29b0*/  LOP3.LUT R26, R100, 0x58, RZ, 0xfc, !PT ;  /* 0x00000058641a7812 */ /* 0x002fce00078efcff */
[----:B------:R-:W-:Y:S01]  /*29c0*/  @P0 IMAD.MOV.U32 R27, RZ, RZ, R24 ;  /* 0x000000ffff1b0224 */ /* 0x000fe200078e0018 */
[----:B------:R-:W-:Y:S01]  /*29d0*/  ISETP.LT.AND P2, PT, R26, UR22, P2 ;  /* 0x000000161a007c0c */ /* 0x000fe20009741270 */
[----:B------:R-:W-:-:S05]  /*29e0*/  @P0 IMAD.MOV.U32 R26, RZ, RZ, R22 ;  /* 0x000000ffff1a0224 */ /* 0x000fca00078e0016 */
[----:B------:R1:W2:Y:S07]  /*29f0*/  @P0 LDG.E.U8 R36, desc[UR20][R26.64] ;  /* 0x000000141a240981 */ /* 0x0002ae000c1e1100 */
[----:B-1----:R-:W-:Y:S02]  /*2a00*/  @P2 IMAD.MOV.U32 R26, RZ, RZ, R23 ;  /* 0x000000ffff1a2224 */ /* 0x002fe400078e0017 */
[----:B------:R-:W-:-:S05]  /*2a10*/  @P2 IMAD.MOV.U32 R27, RZ, RZ, R25 ;  /* 0x000000ffff1b2224 */ /* 0x000fca00078e0019 */
[----:B------:R1:W3:Y:S01]  /*2a20*/  @P2 LDG.E.U8 R29, desc[UR20][R26.64] ;  /* 0x000000141a1d2981 */ /* 0x0002e2000c1e1100 */
[----:B------:R-:W-:-:S03]  /*2a30*/  IMAD.U32 R53, RZ, RZ, UR12 ;  /* 0x0000000cff357e24 */ /* 0x000fc6000f8e00ff */
[----:B------:R-:W-:Y:S01]  /*2a40*/  STL [R1+0x190], R22 ;  /* 0x0001901601007387 */ /* 0x000fe20000100800 */
[----:B------:R-:W-:-:S03]  /*2a50*/  IMAD R53, R53, 0x2, R28 ;  /* 0x0000000235357824 */ /* 0x000fc600078e021c */
[----:B------:R-:W-:Y:S01]  /*2a60*/  STL [R1+0x18c], R24 ;  /* 0x00018c1801007387 */ /* 0x000fe20000100800 */
[----:B------:R-:W-:Y:S01]  /*2a70*/  IMAD.U32 R38, RZ, RZ, UR12 ;  /* 0x0000000cff267e24 */ /* 0x000fe2000f8e00ff */
[C---:B------:R-:W-:Y:S02]  /*2a80*/  LOP3.LUT R37, R100.reuse, 0x60, RZ, 0xfc, !PT ;  /* 0x0000006064257812 */ /* 0x040fe400078efcff */
[----:B------:R-:W-:Y:S01]  /*2a90*/  PLOP3.LUT P0, PT, PT, PT, UP1, 0x80, 0x8 ;  /* 0x000000000008781c */ /* 0x000fe20003f0f018 */
[----:B------:R-:W-:Y:S01]  /*2aa0*/  IMAD.U32 R176, RZ, RZ, UR12 ;  /* 0x0000000cffb07e24 */ /* 0x000fe2000f8e00ff */
[----:B------:R-:W-:Y:S02]  /*2ab0*/  PLOP3.LUT P2, PT, PT, PT, UP1, 0x80, 0x8 ;  /* 0x000000000008781c */ /* 0x000fe40003f4f018 */
[----:B------:R-:W-:Y:S02]  /*2ac0*/  ISETP.LT.AND P0, PT, R37, UR22, P0 ;  /* 0x0000001625007c0c */ /* 0x000fe40008701270 */
[----:B------:R-:W-:-:S02]  /*2ad0*/  LOP3.LUT R37, R100, 0x68, RZ, 0xfc, !PT ;  /* 0x0000006864257812 */ /* 0x000fc400078efcff */
[C---:B-1----:R-:W-:Y:S02]  /*2ae0*/  IADD3 R26, P4, PT, R28.reuse, R137, RZ ;  /* 0x000000891c1a7210 */ /* 0x042fe40007f9e0ff */
[----:B------:R-:W-:Y:S01]  /*2af0*/  ISETP.LT.AND P2, PT, R37, UR22, P2 ;  /* 0x0000001625007c0c */ /* 0x000fe20009741270 */
[----:B------:R-:W-:Y:S01]  /*2b00*/  IMAD.U32 R183, RZ, RZ, UR12 ;  /* 0x0000000cffb77e24 */ /* 0x000fe2000f8e00ff */
[----:B------:R-:W-:Y:S01]  /*2b10*/  LEA.HI.X.SX32 R27, R28, R136, 0x1, P4 ;  /* 0x000000881c1b7211 */ /* 0x000fe200020f0eff */
[----:B------:R-:W-:Y:S01]  /*2b20*/  IMAD.U32 R28, RZ, RZ, UR12 ;  /* 0x0000000cff1c7e24 */ /* 0x000fe2000f8e00ff */
[----:B------:R-:W-:Y:S02]  /*2b30*/  PRMT R31, RZ, 0x7610, R31 ;  /* 0x00007610ff1f7816 */ /* 0x000fe4000000001f */
[----:B------:R-:W-:-:S06]  /*2b40*/  PRMT R33, RZ, 0x7610, R33 ;  /* 0x00007610ff217816 */ /* 0x000fcc0000000021 */
[----:B------:R-:W4:Y:S04]  /*2b50*/  @P0 LDG.E.U8 R33, desc[UR20][R26.64] ;  /* 0x000000141a210981 */ /* 0x000f28000c1e1100 */
[----:B--2---:R1:W-:Y:S02]  /*2b60*/  STL [R1+0x6c], R36 ;  /* 0x00006c2401007387 */ /* 0x0043e40000100800 */
[----:B-1----:R-:W-:-:S04]  /*2b70*/  IMAD.U32 R36, RZ, RZ, UR12 ;  /* 0x0000000cff247e24 */ /* 0x002fc8000f8e00ff */
[----:B------:R-:W-:-:S04]  /*2b80*/  IMAD R169, R36, 0x2, R53 ;  /* 0x0000000224a97824 */ /* 0x000fc800078e0235 */
[----:B------:R-:W-:Y:S01]  /*2b90*/  IMAD R171, R38, 0x2, R169 ;  /* 0x0000000226ab7824 */ /* 0x000fe200078e02a9 */
[----:B------:R-:W-:Y:S03]  /*2ba0*/  STL [R1+0x198], R23 ;  /* 0x0001981701007387 */ /* 0x000fe60000100800 */
[----:B------:R-:W-:Y:S01]  /*2bb0*/  IMAD R173, R36, 0x2, R171 ;  /* 0x0000000224ad7824 */ /* 0x000fe200078e02ab */
[----:B------:R-:W-:Y:S03]  /*2bc0*/  STL [R1+0x194], R25 ;  /* 0x0001941901007387 */ /* 0x000fe60000100800 */
[----:B------:R-:W-:Y:S01]  /*2bd0*/  IMAD R176, R176, 0x2, R173 ;  /* 0x00000002b0b07824 */ /* 0x000fe200078e02ad */
[----:B---3--:R1:W-:Y:S01]  /*2be0*/  STL [R1+0x68], R29 ;  /* 0x0000681d01007387 */ /* 0x0083e20000100800 */
[----:B------:R-:W-:Y:S01]  /*2bf0*/  IADD3 R174, P4, PT, R173, R137, RZ ;  /* 0x00000089adae7210 */ /* 0x000fe20007f9e0ff */
[----:B-1----:R-:W-:-:S04]  /*2c00*/  IMAD.U32 R29, RZ, RZ, UR12 ;  /* 0x0000000cff1d7e24 */ /* 0x002fc8000f8e00ff */
[----:B------:R-:W-:Y:S01]  /*2c10*/  IMAD R178, R29, 0x2, R176 ;  /* 0x000000021db27824 */ /* 0x000fe200078e02b0 */
[----:B------:R-:W-:-:S03]  /*2c20*/  LEA.HI.X.SX32 R173, R173, R136, 0x1, P4 ;  /* 0x00000088adad7211 */ /* 0x000fc600020f0eff */
[----:B------:R-:W-:Y:S02]  /*2c30*/  IMAD R183, R183, 0x4, R178 ;  /* 0x00000004b7b77824 */ /* 0x000fe400078e02b2 */
[----:B------:R-:W-:Y:S02]  /*2c40*/  @P2 IMAD.MOV.U32 R29, RZ, RZ, R173 ;  /* 0x000000ffff1d2224 */ /* 0x000fe400078e00ad */
[----:B------:R-:W-:Y:S02]  /*2c50*/  IMAD R185, R28, 0x2, R183 ;  /* 0x000000021cb97824 */ /* 0x000fe400078e02b7 */
[----:B------:R-:W-:-:S05]  /*2c60*/  @P2 IMAD.MOV.U32 R28, RZ, RZ, R174 ;  /* 0x000000ffff1c2224 */ /* 0x000fca00078e00ae */
[----:B------:R1:W2:Y:S01]  /*2c70*/  @P2 LDG.E.U8 R31, desc[UR20][R28.64] ;  /* 0x000000141c1f2981 */ /* 0x0002a2000c1e1100 */
[----:B------:R-:W-:Y:S02]  /*2c80*/  LOP3.LUT R36, R100, 0x70, RZ, 0xfc, !PT ;  /* 0x0000007064247812 */ /* 0x000fe400078efcff */
[----:B------:R-:W-:-:S04]  /*2c90*/  PLOP3.LUT P3, PT, PT, PT, UP1, 0x80, 0x8 ;  /* 0x000000000008781c */ /* 0x000fc80003f6f018 */
[----:B------:R-:W-:Y:S01]  /*2ca0*/  ISETP.LT.AND P3, PT, R36, UR22, P3 ;  /* 0x0000001624007c0c */ /* 0x000fe20009f61270 */
[----:B------:R-:W-:Y:S01]  /*2cb0*/  IMAD.U32 R36, RZ, RZ, UR12 ;  /* 0x0000000cff247e24 */ /* 0x000fe2000f8e00ff */
[C---:B------:R-:W-:Y:S01]  /*2cc0*/  IADD3 R184, P0, PT, R183.reuse, R137, RZ ;  /* 0x00000089b7b87210 */ /* 0x040fe20007f1e0ff */
[----:B------:R-:W-:Y:S02]  /*2cd0*/  STL [R1+0x1a0], R26 ;  /* 0x0001a01a01007387 */ /* 0x000fe40000100800 */
[----:B------:R-:W-:Y:S01]  /*2ce0*/  IMAD R189, R36, 0x2, R185 ;  /* 0x0000000224bd7824 */ /* 0x000fe200078e02b9 */
[----:B------:R-:W-:Y:S01]  /*2cf0*/  LEA.HI.X.SX32 R183, R183, R136, 0x1, P0 ;  /* 0x00000088b7b77211 */ /* 0x000fe200000f0eff */
[----:B------:R-:W-:Y:S01]  /*2d00*/  STL [R1+0x19c], R27 ;  /* 0x00019c1b01007387 */ /* 0x000fe20000100800 */
[----:B------:R-:W-:Y:S01]  /*2d10*/  PRMT R10, RZ, 0x7610, R10 ;  /* 0x00007610ff0a7816 */ /* 0x000fe2000000000a */
[----:B------:R-:W-:Y:S02]  /*2d20*/  IMAD.U32 R194, RZ, RZ, UR12 ;  /* 0x0000000cffc27e24 */ /* 0x000fe4000f8e00ff */
[----:B------:R3:W-:Y:S01]  /*2d30*/  STL [R1+0x1a4], R173 ;  /* 0x0001a4ad01007387 */ /* 0x0007e20000100800 */
[----:B------:R-:W-:Y:S01]  /*2d40*/  IMAD R191, R38, 0x2, R189 ;  /* 0x0000000226bf7824 */ /* 0x000fe200078e02bd */
[----:B------:R-:W-:Y:S01]  /*2d50*/  PLOP3.LUT P2, PT, PT, PT, UP1, 0x80, 0x8 ;  /* 0x000000000008781c */ /* 0x000fe20003f4f018 */
[----:B-1----:R-:W-:-:S02]  /*2d60*/  @P3 IMAD.MOV.U32 R28, RZ, RZ, R184 ;  /* 0x000000ffff1c3224 */ /* 0x002fc400078e00b8 */
[----:B------:R-:W-:Y:S02]  /*2d70*/  @P3 IMAD.MOV.U32 R29, RZ, RZ, R183 ;  /* 0x000000ffff1d3224 */ /* 0x000fe400078e00b7 */
[----:B------:R-:W-:-:S03]  /*2d80*/  IMAD R194, R194, 0x2, R191 ;  /* 0x00000002c2c27824 */ /* 0x000fc600078e02bf */
[----:B------:R1:W4:Y:S01]  /*2d90*/  @P3 LDG.E.U8 R10, desc[UR20][R28.64] ;  /* 0x000000141c0a3981 */ /* 0x000322000c1e1100 */
[----:B------:R-:W-:Y:S01]  /*2da0*/  PLOP3.LUT P3, PT, PT, PT, UP1, 0x80, 0x8 ;  /* 0x000000000008781c */ /* 0x000fe20003f6f018 */
[----:B------:R-:W-:Y:S01]  /*2db0*/  IMAD.U32 R79, RZ, RZ, UR12 ;  /* 0x0000000cff4f7e24 */ /* 0x000fe2000f8e00ff */
[CC--:B------:R-:W-:Y:S02]  /*2dc0*/  IADD3 R195, P5, PT, R194.reuse, R137.reuse, RZ ;  /* 0x00000089c2c37210 */ /* 0x0c0fe40007fbe0ff */
[----:B------:R-:W-:Y:S01]  /*2dd0*/  PLOP3.LUT P0, PT, PT, PT, UP1, 0x80, 0x8 ;  /* 0x000000000008781c */ /* 0x000fe20003f0f018 */
[----:B------:R-:W-:Y:S01]  /*2de0*/  IMAD R79, R79, 0x2, R194 ;  /* 0x000000024f4f7824 */ /* 0x000fe200078e02c2 */
[----:B------:R-:W-:Y:S02]  /*2df0*/  LEA.HI.X.SX32 R194, R194, R136, 0x1, P5 ;  /* 0x00000088c2c27211 */ /* 0x000fe400028f0eff */
[----:B-1----:R-:W-:Y:S02]  /*2e00*/  IADD3 R28, P4, PT, R30, R137, RZ ;  /* 0x000000891e1c7210 */ /* 0x002fe40007f9e0ff */
[----:B---3--:R-:W-:-:S02]  /*2e10*/  PRMT R173, RZ, 0x7610, R173 ;  /* 0x00007610ffad7816 */ /* 0x008fc400000000ad */
[----:B------:R-:W-:Y:S02]  /*2e20*/  LEA.HI.X.SX32 R29, R30, R136, 0x1, P4 ;  /* 0x000000881e1d7211 */ /* 0x000fe400020f0eff */
[----:B------:R-:W-:Y:S02]  /*2e30*/  PRMT R26, RZ, 0x7610, R26 ;  /* 0x00007610ff1a7816 */ /* 0x000fe4000000001a */
[----:B------:R-:W-:Y:S02]  /*2e40*/  LOP3.LUT R36, R100, 0x12, RZ, 0xfc, !PT ;  /* 0x0000001264247812 */ /* 0x000fe400078efcff */
[----:B------:R-:W-:Y:S02]  /*2e50*/  PRMT R27, RZ, 0x7610, R27 ;  /* 0x00007610ff1b7816 */ /* 0x000fe4000000001b */
[----:B------:R-:W-:Y:S02]  /*2e60*/  PRMT R23, RZ, 0x7610, R23 ;  /* 0x00007610ff177816 */ /* 0x000fe40000000017 */
[----:B------:R-:W-:-:S02]  /*2e70*/  PRMT R25, RZ, 0x7610, R25 ;  /* 0x00007610ff197816 */ /* 0x000fc40000000019 */
[C---:B------:R-:W-:Y:S02]  /*2e80*/  LOP3.LUT R44, R100.reuse, 0x2a, RZ, 0xfc, !PT ;  /* 0x0000002a642c7812 */ /* 0x040fe400078efcff */
[C---:B------:R-:W-:Y:S02]  /*2e90*/  LOP3.LUT R43, R100.reuse, 0x32, RZ, 0xfc, !PT ;  /* 0x00000032642b7812 */ /* 0x040fe400078efcff */
[----:B------:R-:W-:Y:S02]  /*2ea0*/  PRMT R22, RZ, 0x7610, R22 ;  /* 0x00007610ff167816 */ /* 0x000fe40000000016 */
[----:B------:R-:W-:Y:S02]  /*2eb0*/  PRMT R20, RZ, 0x7610, R20 ;  /* 0x00007610ff147816 */ /* 0x000fe40000000014 */
[----:B------:R-:W-:Y:S02]  /*2ec0*/  PRMT R18, RZ, 0x7610, R18 ;  /* 0x00007610ff127816 */ /* 0x000fe40000000012 */
[----:B------:R-:W-:-:S02]  /*2ed0*/  LOP3.LUT R50, R100, 0x42, RZ, 0xfc, !PT ;  /* 0x0000004264327812 */ /* 0x000fc400078efcff */
[C---:B------:R-:W-:Y:S02]  /*2ee0*/  LOP3.LUT R49, R100.reuse, 0x4a, RZ, 0xfc, !PT ;  /* 0x0000004a64317812 */ /* 0x040fe400078efcff */
[----:B------:R-:W-:Y:S02]  /*2ef0*/  PRMT R17, RZ, 0x7610, R17 ;  /* 0x00007610ff117816 */ /* 0x000fe40000000011 */
[----:B------:R-:W-:Y:S02]  /*2f00*/  PRMT R16, RZ, 0x7610, R16 ;  /* 0x00007610ff107816 */ /* 0x000fe40000000010 */
[----:B------:R-:W-:Y:S02]  /*2f10*/  PRMT R15, RZ, 0x7610, R15 ;  /* 0x00007610ff0f7816 */ /* 0x000fe4000000000f */
[C---:B------:R-:W-:Y:S02]  /*2f20*/  LOP3.LUT R57, R100.reuse, 0x5a, RZ, 0xfc, !PT ;  /* 0x0000005a64397812 */ /* 0x040fe400078efcff */
[----:B------:R-:W-:-:S02]  /*2f30*/  LOP3.LUT R55, R100, 0x62, RZ, 0xfc, !PT ;  /* 0x0000006264377812 */ /* 0x000fc400078efcff */
[----:B------:R-:W-:Y:S02]  /*2f40*/  PRMT R14, RZ, 0x7610, R14 ;  /* 0x00007610ff0e7816 */ /* 0x000fe4000000000e */
[----:B------:R-:W-:Y:S02]  /*2f50*/  PRMT R3, RZ, 0x7610, R3 ;  /* 0x00007610ff037816 */ /* 0x000fe40000000003 */
[----:B------:R-:W-:Y:S02]  /*2f60*/  PRMT R13, RZ, 0x7610, R13 ;  /* 0x00007610ff0d7816 */ /* 0x000fe4000000000d */
[----:B------:R-:W-:Y:S02]  /*2f70*/  PRMT R12, RZ, 0x7610, R12 ;  /* 0x00007610ff0c7816 */ /* 0x000fe4000000000c */
[----:B------:R-:W-:Y:S02]  /*2f80*/  PRMT R11, RZ, 0x7610, R11 ;  /* 0x00007610ff0b7816 */ /* 0x000fe4000000000b */
[----:B------:R-:W-:-:S02]  /*2f90*/  PRMT R9, RZ, 0x7610, R9 ;  /* 0x00007610ff097816 */ /* 0x000fc40000000009 */
[----:B------:R-:W-:Y:S02]  /*2fa0*/  PRMT R8, RZ, 0x7610, R8 ;  /* 0x00007610ff087816 */ /* 0x000fe40000000008 */
[C---:B------:R-:W-:Y:S02]  /*2fb0*/  LOP3.LUT R60, R100.reuse, 0x14, RZ, 0xfc, !PT ;  /* 0x00000014643c7812 */ /* 0x040fe400078efcff */
[----:B------:R-:W-:Y:S02]  /*2fc0*/  PRMT R7, RZ, 0x7610, R7 ;  /* 0x00007610ff077816 */ /* 0x000fe40000000007 */
[----:B------:R-:W-:Y:S02]  /*2fd0*/  PRMT R6, RZ, 0x7610, R6 ;  /* 0x00007610ff067816 */ /* 0x000fe40000000006 */
[----:B------:R-:W-:Y:S02]  /*2fe0*/  LOP3.LUT R63, R100, 0x24, RZ, 0xfc, !PT ;  /* 0x00000024643f7812 */ /* 0x000fe400078efcff */
[----:B------:R-:W-:-:S02]  /*2ff0*/  PRMT R5, RZ, 0x7610, R5 ;  /* 0x00007610ff057816 */ /* 0x000fc40000000005 */
[C---:B------:R-:W-:Y:S02]  /*3000*/  LOP3.LUT R67, R100.reuse, 0x2c, RZ, 0xfc, !PT ;  /* 0x0000002c64437812 */ /* 0x040fe400078efcff */
[----:B------:R-:W-:Y:S02]  /*3010*/  PRMT R4, RZ, 0x7610, R4 ;  /* 0x00007610ff047816 */ /* 0x000fe40000000004 */
[----:B------:R-:W-:Y:S01]  /*3020*/  PRMT R2, RZ, 0x7610, R2 ;  /* 0x00007610ff027816 */ /* 0x000fe20000000002 */
[----:B--2---:R1:W-:Y:S04]  /*3030*/  STL [R1+0x60], R31 ;  /* 0x0000601f01007387 */ /* 0x0043e80000100800 */
[----:B----4-:R2:W-:Y:S01]  /*3040*/  STL [R1+0x64], R33 ;  /* 0x0000642101007387 */ /* 0x0105e20000100800 */
[----:B-1----:R-:W-:-:S04]  /*3050*/  LOP3.LUT R31, R100, 0x78, RZ, 0xfc, !PT ;  /* 0x00000078641f7812 */ /* 0x002fc800078efcff */
[----:B------:R-:W-:Y:S02]  /*3060*/  ISETP.LT.AND P2, PT, R31, UR22, P2 ;  /* 0x000000161f007c0c */ /* 0x000fe40009741270 */
[C---:B--2---:R-:W-:Y:S02]  /*3070*/  LOP3.LUT R33, R100.reuse, 0x2, RZ, 0xfc, !PT ;  /* 0x0000000264217812 */ /* 0x044fe400078efcff */
[----:B------:R-:W-:Y:S02]  /*3080*/  LOP3.LUT R31, R100, 0xa, RZ, 0xfc, !PT ;  /* 0x0000000a641f7812 */ /* 0x000fe400078efcff */
[----:B------:R-:W-:Y:S02]  /*3090*/  ISETP.LT.AND P3, PT, R33, UR22, P3 ;  /* 0x0000001621007c0c */ /* 0x000fe40009f61270 */
[----:B------:R-:W-:-:S05]  /*30a0*/  ISETP.LT.AND P0, PT, R31, UR22, P0 ;  /* 0x000000161f007c0c */ /* 0x000fca0008701270 */
[----:B------:R-:W-:Y:S02]  /*30b0*/  @P2 IMAD.MOV.U32 R30, RZ, RZ, R195 ;  /* 0x000000ffff1e2224 */ /* 0x000fe400078e00c3 */
[----:B------:R-:W-:Y:S01]  /*30c0*/  @P2 IMAD.MOV.U32 R31, RZ, RZ, R194 ;  /* 0x000000ffff1f2224 */ /* 0x000fe200078e00c2 */
[----:B------:R-:W-:-:S03]  /*30d0*/  LOP3.LUT R33, R100, 0x1a, RZ, 0xfc, !PT ;  /* 0x0000001a64217812 */ /* 0x000fc600078efcff */
[----:B------:R-:W2:Y:S01]  /*30e0*/  @P3 LDG.E.U8 R26, desc[UR20][R28.64] ;  /* 0x000000141c1a3981 */ /* 0x000ea2000c1e1100 */
[----:B------:R-:W-:-:S03]  /*30f0*/  PLOP3.LUT P3, PT, PT, PT, UP1, 0x80, 0x8 ;  /* 0x000000000008781c */ /* 0x000fc60003f6f018 */
[----:B------:R1:W3:Y:S01]  /*3100*/  @P2 LDG.E.U8 R173, desc[UR20][R30.64] ;  /* 0x000000141ead2981 */ /* 0x0002e2000c1e1100 */
[----:B------:R-:W-:Y:S02]  /*3110*/  PLOP3.LUT P2, PT, PT, PT, UP1, 0x80, 0x8 ;  /* 0x000000000008781c */ /* 0x000fe40003f4f018 */
[----:B------:R-:W-:Y:S02]  /*3120*/  ISETP.LT.AND P3, PT, R33, UR22, P3 ;  /* 0x0000001621007c0c */ /* 0x000fe40009f61270 */
[----:B------:R-:W-:Y:S02]  /*3130*/  ISETP.LT.AND P2, PT, R36, UR22, P2 ;  /* 0x0000001624007c0c */ /* 0x000fe40009741270 */
[----:B-1----:R-:W-:-:S04]  /*3140*/  IADD3 R30, P4, PT, R32, R137, RZ ;  /* 0x00000089201e7210 */ /* 0x002fc80007f9e0ff */
[-C--:B------:R-:W-:Y:S02]  /*3150*/  LEA.HI.X.SX32 R31, R32, R136.reuse, 0x1, P4 ;  /* 0x00000088201f7211 */ /* 0x080fe400020f0eff */
[-C--:B------:R-:W-:Y:S02]  /*3160*/  IADD3 R32, P4, PT, R34, R137.reuse, RZ ;  /* 0x0000008922207210 */ /* 0x080fe40007f9e0ff */
[----:B------:R-:W-:Y:S01]  /*3170*/  IADD3 R33, P5, PT, R35, R137, RZ ;  /* 0x0000008923217210 */ /* 0x000fe20007fbe0ff */
[----:B------:R-:W4:Y:S01]  /*3180*/  @P0 LDG.E.U8 R27, desc[UR20][R30.64] ;  /* 0x000000141e1b0981 */ /* 0x000f22000c1e1100 */
[----:B------:R-:W-:Y:S02]  /*3190*/  LOP3.LUT R36, R100, 0x22, RZ, 0xfc, !PT ;  /* 0x0000002264247812 */ /* 0x000fe400078efcff */
[----:B------:R-:W-:Y:S02]  /*31a0*/  PLOP3.LUT P0, PT, PT, PT, UP1, 0x80, 0x8 ;  /* 0x000000000008781c */ /* 0x000fe40003f0f018 */
[----:B------:R-:W-:-:S02]  /*31b0*/  LEA.HI.X.SX32 R34, R34, R136, 0x1, P4 ;  /* 0x0000008822227211 */ /* 0x000fc400020f0eff */
[----:B------:R-:W-:Y:S02]  /*31c0*/  LEA.HI.X.SX32 R35, R35, R136, 0x1, P5 ;  /* 0x0000008823237211 */ /* 0x000fe400028f0eff */
[----:B------:R-:W-:Y:S01]  /*31d0*/  ISETP.LT.AND P0, PT, R36, UR22, P0 ;  /* 0x0000001624007c0c */ /* 0x000fe20008701270 */
[----:B------:R-:W-:Y:S02]  /*31e0*/  @P2 IMAD.MOV.U32 R36, RZ, RZ, R32 ;  /* 0x000000ffff242224 */ /* 0x000fe400078e0020 */
[----:B------:R-:W-:Y:S02]  /*31f0*/  @P2 IMAD.MOV.U32 R37, RZ, RZ, R34 ;  /* 0x000000ffff252224 */ /* 0x000fe400078e0022 */
[----:B------:R-:W-:Y:S02]  /*3200*/  @P3 IMAD.MOV.U32 R38, RZ, RZ, R33 ;  /* 0x000000ffff263224 */ /* 0x000fe400078e0021 */
[----:B------:R-:W-:Y:S01]  /*3210*/  @P3 IMAD.MOV.U32 R39, RZ, RZ, R35 ;  /* 0x000000ffff273224 */ /* 0x000fe200078e0023 */
[----:B------:R1:W2:Y:S01]  /*3220*/  @P2 LDG.E.U8 R23, desc[UR20][R36.64] ;  /* 0x0000001424172981 */ /* 0x0002a2000c1e1100 */
[----:B------:R-:W-:-:S03]  /*3230*/  PLOP3.LUT P2, PT, PT, PT, UP1, 0x80, 0x8 ;  /* 0x000000000008781c */ /* 0x000fc60003f4f018 */
[----:B------:R0:W2:Y:S01]  /*3240*/  @P3 LDG.E.U8 R25, desc[UR20][R38.64] ;  /* 0x0000001426193981 */ /* 0x0000a2000c1e1100 */
[----:B------:R-:W-:Y:S02]  /*3250*/  PLOP3.LUT P3, PT, PT, PT, UP1, 0x80, 0x8 ;  /* 0x000000000008781c */ /* 0x000fe40003f6f018 */
[----:B------:R-:W-:Y:S02]  /*3260*/  ISETP.LT.AND P2, PT, R44, UR22, P2 ;  /* 0x000000162c007c0c */ /* 0x000fe40009741270 */
[CC--:B-1----:R-:W-:Y:S02]  /*3270*/  IADD3 R36, P4, PT, R42.reuse, R137.reuse, RZ ;  /* 0x000000892a247210 */ /* 0x0c2fe40007f9e0ff */
[----:B------:R-:W-:Y:S02]  /*3280*/  ISETP.LT.AND P3, PT, R43, UR22, P3 ;  /* 0x000000162b007c0c */ /* 0x000fe40009f61270 */
[----:B------:R-:W-:Y:S02]  /*3290*/  LEA.HI.X.SX32 R37, R42, R136, 0x1, P4 ;  /* 0x000000882a257211 */ /* 0x000fe400020f0eff */
[----:B0-----:R-:W-:-:S02]  /*32a0*/  IADD3 R38, P4, PT, R40, R137, RZ ;  /* 0x0000008928267210 */ /* 0x001fc40007f9e0ff */
[C---:B------:R-:W-:Y:S01]  /*32b0*/  IADD3 R39, P5, PT, R41.reuse, R137, RZ ;  /* 0x0000008929277210 */ /* 0x040fe20007fbe0ff */
[----:B------:R-:W2:Y:S01]  /*32c0*/  @P0 LDG.E.U8 R22, desc[UR20][R36.64] ;  /* 0x0000001424160981 */ /* 0x000ea2000c1e1100 */
[----:B------:R-:W-:Y:S02]  /*32d0*/  LOP3.LUT R42, R100, 0x3a, RZ, 0xfc, !PT ;  /* 0x0000003a642a7812 */ /* 0x000fe400078efcff */
[----:B------:R-:W-:Y:S02]  /*32e0*/  PLOP3.LUT P0, PT, PT, PT, UP1, 0x80, 0x8 ;  /* 0x000000000008781c */ /* 0x000fe40003f0f018 */
[-C--:B------:R-:W-:Y:S02]  /*32f0*/  LEA.HI.X.SX32 R40, R40, R136.reuse, 0x1, P4 ;  /* 0x0000008828287211 */ /* 0x080fe400020f0eff */
[----:B------:R-:W-:Y:S02]  /*3300*/  LEA.HI.X.SX32 R41, R41, R136, 0x1, P5 ;  /* 0x0000008829297211 */ /* 0x000fe400028f0eff */
[----:B------:R-:W-:Y:S01]  /*3310*/  ISETP.LT.AND P0, PT, R42, UR22, P0 ;  /* 0x000000162a007c0c */ /* 0x000fe20008701270 */
[----:B------:R-:W-:-:S02]  /*3320*/  @P2 IMAD.MOV.U32 R42, RZ, RZ, R38 ;  /* 0x000000ffff2a2224 */ /* 0x000fc400078e0026 */
        /* <DEDUP_REMOVED lines=8> */
[CC--:B0-----:R-:W-:Y:S02]  /*33b0*/  IADD3 R42, P4, PT, R48.reuse, R137.reuse, RZ ;  /* 0x00000089302a7210 */ /* 0x0c1fe40007f9e0ff */
[----:B------:R-:W-:Y:S02]  /*33c0*/  ISETP.LT.AND P3, PT, R49, UR22, P3 ;  /* 0x0000001631007c0c */ /* 0x000fe40009f61270 */
[----:B------:R-:W-:Y:S02]  /*33d0*/  LEA.HI.X.SX32 R43, R48, R136, 0x1, P4 ;  /* 0x00000088302b7211 */ /* 0x000fe400020f0eff */
[----:B-1----:R-:W-:-:S02]  /*33e0*/  IADD3 R44, P4, PT, R46, R137, RZ ;  /* 0x000000892e2c7210 */ /* 0x002fc40007f9e0ff */
        /* <DEDUP_REMOVED lines=27> */
[----:B------:R-:W2:Y:S01]  /*35a0*/  @P2 LDG.E.U8 R3, desc[UR20][R50.64] ;  /* 0x0000001432032981 */ /* 0x000ea2000c1e1100 */
[----:B------:R-:W-:Y:S01]  /*35b0*/  @P3 IMAD.MOV.U32 R54, RZ, RZ, R168 ;  /* 0x000000ffff363224 */ /* 0x000fe200078e00a8 */
[----:B------:R-:W-:Y:S01]  /*35c0*/  LOP3.LUT R57, R100, 0x72, RZ, 0xfc, !PT ;  /* 0x0000007264397812 */ /* 0x000fe200078efcff */
[----:B------:R-:W-:Y:S01]  /*35d0*/  @P3 IMAD.MOV.U32 R55, RZ, RZ, R52 ;  /* 0x000000ffff373224 */ /* 0x000fe200078e0034 */
[----:B------:R-:W-:-:S02]  /*35e0*/  PLOP3.LUT P2, PT, PT, PT, UP1, 0x80, 0x8 ;  /* 0x000000000008781c */ /* 0x000fc40003f4f018 */
[CC--:B------:R-:W-:Y:S02]  /*35f0*/  IADD3 R177, P4, PT, R176.reuse, R137.reuse, RZ ;  /* 0x00000089b0b17210 */ /* 0x0c0fe40007f9e0ff */
[----:B------:R-:W-:Y:S01]  /*3600*/  ISETP.LT.AND P2, PT, R57, UR22, P2 ;  /* 0x0000001639007c0c */ /* 0x000fe20009741270 */
[----:B------:R0:W2:Y:S01]  /*3610*/  @P3 LDG.E.U8 R13, desc[UR20][R54.64] ;  /* 0x00000014360d3981 */ /* 0x0000a2000c1e1100 */
[----:B------:R-:W-:Y:S02]  /*3620*/  LEA.HI.X.SX32 R176, R176, R136, 0x1, P4 ;  /* 0x00000088b0b07211 */ /* 0x000fe400020f0eff */
[----:B------:R-:W-:Y:S02]  /*3630*/  LOP3.LUT R53, R100, 0x7a, RZ, 0xfc, !PT ;  /* 0x0000007a64357812 */ /* 0x000fe400078efcff */
[----:B------:R-:W-:Y:S02]  /*3640*/  PLOP3.LUT P3, PT, PT, PT, UP1, 0x80, 0x8 ;  /* 0x000000000008781c */ /* 0x000fe40003f6f018 */
[----:B------:R-:W-:-:S02]  /*3650*/  IADD3 R188, P4, PT, R185, R137, RZ ;  /* 0x00000089b9bc7210 */ /* 0x000fc40007f9e0ff */
[----:B------:R-:W-:Y:S01]  /*3660*/  ISETP.LT.AND P3, PT, R53, UR22, P3 ;  /* 0x0000001635007c0c */ /* 0x000fe20009f61270 */
[----:B0-----:R-:W-:Y:S01]  /*3670*/  @P0 IMAD.MOV.U32 R54, RZ, RZ, R177 ;  /* 0x000000ffff360224 */ /* 0x001fe200078e00b1 */
[-C--:B------:R-:W-:Y:S01]  /*3680*/  LEA.HI.X.SX32 R185, R185, R136.reuse, 0x1, P4 ;  /* 0x00000088b9b97211 */ /* 0x080fe200020f0eff */
[----:B------:R-:W-:Y:S01]  /*3690*/  @P0 IMAD.MOV.U32 R55, RZ, RZ, R176 ;  /* 0x000000ffff370224 */ /* 0x000fe200078e00b0 */
[C---:B------:R-:W-:Y:S02]  /*36a0*/  IADD3 R57, P5, PT, R79.reuse, R137, RZ ;  /* 0x000000894f397210 */ /* 0x040fe40007fbe0ff */
[----:B------:R-:W-:Y:S02]  /*36b0*/  LOP3.LUT R53, R100, 0x4, RZ, 0xfc, !PT ;  /* 0x0000000464357812 */ /* 0x000fe400078efcff */
[----:B------:R0:W2:Y:S01]  /*36c0*/  @P0 LDG.E.U8 R12, desc[UR20][R54.64] ;  /* 0x00000014360c0981 */ /* 0x0000a2000c1e1100 */
[----:B------:R-:W-:Y:S02]  /*36d0*/  PLOP3.LUT P0, PT, PT, PT, UP1, 0x80, 0x8 ;  /* 0x000000000008781c */ /* 0x000fe40003f0f018 */
[----:B------:R-:W-:-:S02]  /*36e0*/  LEA.HI.X.SX32 R196, R79, R136, 0x1, P5 ;  /* 0x000000884fc47211 */ /* 0x000fc400028f0eff */
[----:B------:R-:W-:Y:S01]  /*36f0*/  ISETP.LT.AND P0, PT, R53, UR22, P0 ;  /* 0x0000001635007c0c */ /* 0x000fe20008701270 */
[----:B0-----:R-:W-:Y:S02]  /*3700*/  @P2 IMAD.MOV.U32 R54, RZ, RZ, R188 ;  /* 0x000000ffff362224 */ /* 0x001fe400078e00bc */
[----:B------:R-:W-:Y:S01]  /*3710*/  @P2 IMAD.MOV.U32 R55, RZ, RZ, R185 ;  /* 0x000000ffff372224 */ /* 0x000fe200078e00b9 */
[----:B------:R-:W-:-:S04]  /*3720*/  IADD3 R53, P4, PT, R56, R137, RZ ;  /* 0x0000008938357210 */ /* 0x000fc80007f9e0ff */
[----:B------:R0:W2:Y:S01]  /*3730*/  @P2 LDG.E.U8 R11, desc[UR20][R54.64] ;  /* 0x00000014360b2981 */ /* 0x0000a2000c1e1100 */
[----:B------:R-:W-:-:S03]  /*3740*/  PLOP3.LUT P2, PT, PT, PT, UP1, 0x80, 0x8 ;  /* 0x000000000008781c */ /* 0x000fc60003f4f018 */
[----:B------:R1:W-:Y:S01]  /*3750*/  STL [R1+0x124], R57 ;  /* 0x0001243901007387 */ /* 0x0003e20000100800 */
[----:B0-----:R-:W-:Y:S02]  /*3760*/  @P3 IMAD.MOV.U32 R54, RZ, RZ, R57 ;  /* 0x000000ffff363224 */ /* 0x001fe400078e0039 */
[----:B------:R-:W-:Y:S01]  /*3770*/  @P3 IMAD.MOV.U32 R55, RZ, RZ, R196 ;  /* 0x000000ffff373224 */ /* 0x000fe200078e00c4 */
[----:B-1----:R-:W-:-:S04]  /*3780*/  LOP3.LUT R57, R100, 0xc, RZ, 0xfc, !PT ;  /* 0x0000000c64397812 */ /* 0x002fc800078efcff */
[----:B------:R0:W2:Y:S01]  /*3790*/  @P3 LDG.E.U8 R9, desc[UR20][R54.64] ;  /* 0x0000001436093981 */ /* 0x0000a2000c1e1100 */
[----:B------:R-:W-:Y:S02]  /*37a0*/  ISETP.LT.AND P2, PT, R57, UR22, P2 ;  /* 0x0000001639007c0c */ /* 0x000fe40009741270 */
[----:B------:R-:W-:Y:S02]  /*37b0*/  PLOP3.LUT P3, PT, PT, PT, UP1, 0x80, 0x8 ;  /* 0x000000000008781c */ /* 0x000fe40003f6f018 */
[----:B0-----:R-:W-:Y:S01]  /*37c0*/  LEA.HI.X.SX32 R54, R56, R136, 0x1, P4 ;  /* 0x0000008838367211 */ /* 0x001fe200020f0eff */
[----:B------:R-:W-:Y:S01]  /*37d0*/  @P0 IMAD.MOV.U32 R56, RZ, RZ, R53 ;  /* 0x000000ffff380224 */ /* 0x000fe200078e0035 */
[----:B------:R-:W-:-:S03]  /*37e0*/  IADD3 R55, P4, PT, R59, R137, RZ ;  /* 0x000000893b377210 */ /* 0x000fc60007f9e0ff */
[----:B------:R-:W-:Y:S01]  /*37f0*/  @P0 IMAD.MOV.U32 R57, RZ, RZ, R54 ;  /* 0x000000ffff390224 */ /* 0x000fe200078e0036 */
[----:B------:R-:W-:Y:S02]  /*3800*/  ISETP.LT.AND P3, PT, R60, UR22, P3 ;  /* 0x000000163c007c0c */ /* 0x000fe40009f61270 */
[----:B------:R-:W-:Y:S02]  /*3810*/  LOP3.LUT R60, R100, 0x1c, RZ, 0xfc, !PT ;  /* 0x0000001c643c7812 */ /* 0x000fe400078efcff */
[----:B------:R0:W2:Y:S01]  /*3820*/  @P0 LDG.E.U8 R8, desc[UR20][R56.64] ;  /* 0x0000001438080981 */ /* 0x0000a2000c1e1100 */
[----:B------:R-:W-:-:S04]  /*3830*/  PLOP3.LUT P0, PT, PT, PT, UP1, 0x80, 0x8 ;  /* 0x000000000008781c */ /* 0x000fc80003f0f018 */
[----:B------:R-:W-:Y:S02]  /*3840*/  ISETP.LT.AND P0, PT, R60, UR22, P0 ;  /* 0x000000163c007c0c */ /* 0x000fe40008701270 */
[-C--:B0-----:R-:W-:Y:S02]  /*3850*/  LEA.HI.X.SX32 R57, R59, R136.reuse, 0x1, P4 ;  /* 0x000000883b397211 */ /* 0x081fe400020f0eff */
[C---:B------:R-:W-:Y:S01]  /*3860*/  IADD3 R56, P5, PT, R58.reuse, R137, RZ ;  /* 0x000000893a387210 */ /* 0x040fe20007fbe0ff */
[----:B------:R-:W-:Y:S02]  /*3870*/  @P2 IMAD.MOV.U32 R60, RZ, RZ, R55 ;  /* 0x000000ffff3c2224 */ /* 0x000fe400078e0037 */
[----:B------:R-:W-:Y:S01]  /*3880*/  @P2 IMAD.MOV.U32 R61, RZ, RZ, R57 ;  /* 0x000000ffff3d2224 */ /* 0x000fe200078e0039 */
[----:B------:R-:W-:-:S04]  /*3890*/  LEA.HI.X.SX32 R58, R58, R136, 0x1, P5 ;  /* 0x000000883a3a7211 */ /* 0x000fc800028f0eff */
[----:B------:R0:W2:Y:S01]  /*38a0*/  @P2 LDG.E.U8 R7, desc[UR20][R60.64] ;  /* 0x000000143c072981 */ /* 0x0000a2000c1e1100 */
[----:B------:R-:W-:Y:S02]  /*38b0*/  IADD3 R59, P4, PT, R62, R137, RZ ;  /* 0x000000893e3b7210 */ /* 0x000fe40007f9e0ff */
[----:B------:R-:W-:Y:S01]  /*38c0*/  PLOP3.LUT P2, PT, PT, PT, UP1, 0x80, 0x8 ;  /* 0x000000000008781c */ /* 0x000fe20003f4f018 */
[----:B0-----:R-:W-:Y:S02]  /*38d0*/  @P3 IMAD.MOV.U32 R60, RZ, RZ, R56 ;  /* 0x000000ffff3c3224 */ /* 0x001fe400078e0038 */
[----:B------:R-:W-:Y:S01]  /*38e0*/  @P3 IMAD.MOV.U32 R61, RZ, RZ, R58 ;  /* 0x000000ffff3d3224 */ /* 0x000fe200078e003a */
[----:B------:R-:W-:-:S04]  /*38f0*/  ISETP.LT.AND P2, PT, R63, UR22, P2 ;  /* 0x000000163f007c0c */ /* 0x000fc80009741270 */
[----:B------:R0:W2:Y:S01]  /*3900*/  @P3 LDG.E.U8 R6, desc[UR20][R60.64] ;  /* 0x000000143c063981 */ /* 0x0000a2000c1e1100 */
[----:B------:R-:W-:Y:S02]  /*3910*/  PLOP3.LUT P3, PT, PT, PT, UP1, 0x80, 0x8 ;  /* 0x000000000008781c */ /* 0x000fe40003f6f018 */
[----:B0-----:R-:W-:Y:S01]  /*3920*/  LEA.HI.X.SX32 R60, R62, R136, 0x1, P4 ;  /* 0x000000883e3c7211 */ /* 0x001fe200020f0eff */
[----:B------:R-:W-:Y:S01]  /*3930*/  @P0 IMAD.MOV.U32 R62, RZ, RZ, R59 ;  /* 0x000000ffff3e0224 */ /* 0x000fe200078e003b */
[----:B------:R-:W-:-:S03]  /*3940*/  IADD3 R61, P4, PT, R65, R137, RZ ;  /* 0x00000089413d7210 */ /* 0x000fc60007f9e0ff */
[----:B------:R-:W-:Y:S01]  /*3950*/  @P0 IMAD.MOV.U32 R63, RZ, RZ, R60 ;  /* 0x000000ffff3f0224 */ /* 0x000fe200078e003c */
[----:B------:R-:W-:-:S04]  /*3960*/  ISETP.LT.AND P3, PT, R67, UR22, P3 ;  /* 0x0000001643007c0c */ /* 0x000fc80009f61270 */
[----:B------:R0:W2:Y:S01]  /*3970*/  @P0 LDG.E.U8 R5, desc[UR20][R62.64] ;  /* 0x000000143e050981 */ /* 0x0000a2000c1e1100 */
[----:B------:R-:W-:Y:S02]  /*3980*/  LOP3.LUT R67, R100, 0x34, RZ, 0xfc, !PT ;  /* 0x0000003464437812 */ /* 0x000fe400078efcff */
[----:B------:R-:W-:Y:S01]  /*3990*/  PLOP3.LUT P0, PT, PT, PT, UP1, 0x80, 0x8 ;  /* 0x000000000008781c */ /* 0x000fe20003f0f018 */
[----:B------:R-:W-:Y:S01]  /*39a0*/  @P2 IMAD.MOV.U32 R102, RZ, RZ, R61 ;  /* 0x000000ffff662224 */ /* 0x000fe200078e003d */
[----:B0-----:R-:W-:Y:S02]  /*39b0*/  LEA.HI.X.SX32 R63, R65, R136, 0x1, P4 ;  /* 0x00000088413f7211 */ /* 0x001fe400020f0eff */
[----:B------:R-:W-:-:S03]  /*39c0*/  IADD3 R62, P5, PT, R64, R137, RZ ;  /* 0x00000089403e7210 */ /* 0x000fc60007fbe0ff */
[----:B------:R-:W-:Y:S01]  /*39d0*/  @P2 IMAD.MOV.U32 R103, RZ, RZ, R63 ;  /* 0x000000ffff672224 */ /* 0x000fe200078e003f */
[----:B------:R-:W-:Y:S02]  /*39e0*/  LEA.HI.X.SX32 R64, R64, R136, 0x1, P5 ;  /* 0x0000008840407211 */ /* 0x000fe400028f0eff */
[----:B------:R-:W-:Y:S02]  /*39f0*/  ISETP.LT.AND P0, PT, R67, UR22, P0 ;  /* 0x0000001643007c0c */ /* 0x000fe40008701270 */
[----:B------:R0:W2:Y:S01]  /*3a00*/  @P2 LDG.E.U8 R4, desc[UR20][R102.64] ;  /* 0x0000001466042981 */ /* 0x0000a2000c1e1100 */
[----:B------:R-:W-:Y:S02]  /*3a10*/  IADD3 R65, P4, PT, R66, R137, RZ ;  /* 0x0000008942417210 */ /* 0x000fe40007f9e0ff */
[----:B------:R-:W-:Y:S02]  /*3a20*/  LOP3.LUT R68, R100, 0x3c, RZ, 0xfc, !PT ;  /* 0x0000003c64447812 */ /* 0x000fe400078efcff */
[----:B------:R-:W-:Y:S01]  /*3a30*/  PLOP3.LUT P2, PT, PT, PT, UP1, 0x80, 0x8 ;  /* 0x000000000008781c */ /* 0x000fe20003f4f018 */
[----:B0-----:R-:W-:-:S02]  /*3a40*/  @P3 IMAD.MOV.U32 R102, RZ, RZ, R62 ;  /* 0x000000ffff663224 */ /* 0x001fc400078e003e */
[----:B------:R-:W-:Y:S01]  /*3a50*/  @P3 IMAD.MOV.U32 R103, RZ, RZ, R64 ;  /* 0x000000ffff673224 */ /* 0x000fe200078e0040 */
[----:B------:R-:W-:Y:S02]  /*3a60*/  LEA.HI.X.SX32 R66, R66, R136, 0x1, P4 ;  /* 0x0000008842427211 */ /* 0x000fe400020f0eff */
[----:B------:R-:W-:Y:S02]  /*3a70*/  LOP3.LUT R67, R100, 0x44, RZ, 0xfc, !PT ;  /* 0x0000004464437812 */ /* 0x000fe400078efcff */
[----:B------:R0:W2:Y:S01]  /*3a80*/  @P3 LDG.E.U8 R2, desc[UR20][R102.64] ;  /* 0x0000001466023981 */ /* 0x0000a2000c1e1100 */
[----:B------:R-:W-:Y:S02]  /*3a90*/  PLOP3.LUT P3, PT, PT, PT, UP1, 0x80, 0x8 ;  /* 0x000000000008781c */ /* 0x000fe40003f6f018 */
[----:B------:R-:W-:Y:S02]  /*3aa0*/  ISETP.LT.AND P2, PT, R68, UR22, P2 ;  /* 0x0000001644007c0c */ /* 0x000fe40009741270 */
[----:B------:R-:W-:-:S02]  /*3ab0*/  PRMT R252, RZ, 0x7610, R252 ;  /* 0x00007610fffc7816 */ /* 0x000fc400000000fc */
[----:B------:R-:W-:Y:S01]  /*3ac0*/  ISETP.LT.AND P3, PT, R67, UR22, P3 ;  /* 0x0000001643007c0c */ /* 0x000fe20009f61270 */
[----:B0-----:R-:W-:Y:S02]  /*3ad0*/  @P0 IMAD.MOV.U32 R102, RZ, RZ, R65 ;  /* 0x000000ffff660224 */ /* 0x001fe400078e0041 */
[----:B------:R-:W-:Y:S01]  /*3ae0*/  @P0 IMAD.MOV.U32 R103, RZ, RZ, R66 ;  /* 0x000000ffff670224 */ /* 0x000fe200078e0042 */
[C---:B------:R-:W-:Y:S02]  /*3af0*/  IADD3 R67, P4, PT, R69.reuse, R137, RZ ;  /* 0x0000008945437210 */ /* 0x040fe40007f9e0ff */
[----:B------:R-:W-:Y:S02]  /*3b00*/  LOP3.LUT R71, R100, 0x4c, RZ, 0xfc, !PT ;  /* 0x0000004c64477812 */ /* 0x000fe400078efcff */
[----:B------:R0:W2:Y:S01]  /*3b10*/  @P0 LDG.E.U8 R252, desc[UR20][R102.64] ;  /* 0x0000001466fc0981 */ /* 0x0000a2000c1e1100 */
[----:B------:R-:W-:Y:S02]  /*3b20*/  PLOP3.LUT P0, PT, PT, PT, UP1, 0x80, 0x8 ;  /* 0x000000000008781c */ /* 0x000fe40003f0f018 */
[----:B------:R-:W-:-:S02]  /*3b30*/  LEA.HI.X.SX32 R69, R69, R136, 0x1, P4 ;  /* 0x0000008845457211 */ /* 0x000fc400020f0eff */
[CC--:B------:R-:W-:Y:S02]  /*3b40*/  IADD3 R68, P5, PT, R70.reuse, R137.reuse, RZ ;  /* 0x0000008946447210 */ /* 0x0c0fe40007fbe0ff */
[----:B------:R-:W-:Y:S02]  /*3b50*/  PRMT R251, RZ, 0x7610, R251 ;  /* 0x00007610fffb7816 */ /* 0x000fe400000000fb */
[----:B------:R-:W-:Y:S01]  /*3b60*/  ISETP.LT.AND P0, PT, R71, UR22, P0 ;  /* 0x0000001647007c0c */ /* 0x000fe20008701270 */
[----:B0-----:R-:W-:Y:S01]  /*3b70*/  @P2 IMAD.MOV.U32 R102, RZ, RZ, R67 ;  /* 0x000000ffff662224 */ /* 0x001fe200078e0043 */
[----:B------:R-:W-:Y:S01]  /*3b80*/  LEA.HI.X.SX32 R70, R70, R136, 0x1, P5 ;  /* 0x0000008846467211 */ /* 0x000fe200028f0eff */
[----:B------:R-:W-:Y:S01]  /*3b90*/  @P2 IMAD.MOV.U32 R103, RZ, RZ, R69 ;  /* 0x000000ffff672224 */ /* 0x000fe200078e0045 */
[----:B------:R-:W-:Y:S02]  /*3ba0*/  IADD3 R71, P4, PT, R72, R137, RZ ;  /* 0x0000008948477210 */ /* 0x000fe40007f9e0ff */
[----:B------:R-:W-:-:S02]  /*3bb0*/  PRMT R250, RZ, 0x7610, R250 ;  /* 0x00007610fffa7816 */ /* 0x000fc400000000fa */
[----:B------:R0:W2:Y:S01]  /*3bc0*/  @P2 LDG.E.U8 R251, desc[UR20][R102.64] ;  /* 0x0000001466fb2981 */ /* 0x0000a2000c1e1100 */
[----:B------:R-:W-:Y:S02]  /*3bd0*/  LEA.HI.X.SX32 R72, R72, R136, 0x1, P4 ;  /* 0x0000008848487211 */ /* 0x000fe400020f0eff */
[----:B------:R-:W-:Y:S02]  /*3be0*/  LOP3.LUT R74, R100, 0x54, RZ, 0xfc, !PT ;  /* 0x00000054644a7812 */ /* 0x000fe400078efcff */
[----:B------:R-:W-:Y:S01]  /*3bf0*/  PLOP3.LUT P2, PT, PT, PT, UP1, 0x80, 0x8 ;  /* 0x000000000008781c */ /* 0x000fe20003f4f018 */
[----:B0-----:R-:W-:Y:S02]  /*3c00*/  @P3 IMAD.MOV.U32 R102, RZ, RZ, R68 ;  /* 0x000000ffff663224 */ /* 0x001fe400078e0044 */
[----:B------:R-:W-:Y:S01]  /*3c10*/  @P3 IMAD.MOV.U32 R103, RZ, RZ, R70 ;  /* 0x000000ffff673224 */ /* 0x000fe200078e0046 */
[----:B------:R-:W-:-:S04]  /*3c20*/  PRMT R249, RZ, 0x7610, R249 ;  /* 0x00007610fff97816 */ /* 0x000fc800000000f9 */
[----:B------:R0:W2:Y:S01]  /*3c30*/  @P3 LDG.E.U8 R250, desc[UR20][R102.64] ;  /* 0x0000001466fa3981 */ /* 0x0000a2000c1e1100 */
[----:B------:R-:W-:Y:S02]  /*3c40*/  LOP3.LUT R73, R100, 0x5c, RZ, 0xfc, !PT ;  /* 0x0000005c64497812 */ /* 0x000fe400078efcff */
[----:B------:R-:W-:Y:S02]  /*3c50*/  PLOP3.LUT P3, PT, PT, PT, UP1, 0x80, 0x8 ;  /* 0x000000000008781c */ /* 0x000fe40003f6f018 */
[----:B------:R-:W-:Y:S01]  /*3c60*/  ISETP.LT.AND P2, PT, R74, UR22, P2 ;  /* 0x000000164a007c0c */ /* 0x000fe20009741270 */
[----:B0-----:R-:W-:Y:S02]  /*3c70*/  @P0 IMAD.MOV.U32 R102, RZ, RZ, R71 ;  /* 0x000000ffff660224 */ /* 0x001fe400078e0047 */
[----:B------:R-:W-:-:S05]  /*3c80*/  @P0 IMAD.MOV.U32 R103, RZ, RZ, R72 ;  /* 0x000000ffff670224 */ /* 0x000fca00078e0048 */
[----:B------:R0:W2:Y:S01]  /*3c90*/  @P0 LDG.E.U8 R249, desc[UR20][R102.64] ;  /* 0x0000001466f90981 */ /* 0x0000a2000c1e1100 */
[----:B------:R-:W-:Y:S02]  /*3ca0*/  ISETP.LT.AND P0, PT, R73, UR22, P3 ;  /* 0x0000001649007c0c */ /* 0x000fe40009f01270 */
[CC--:B------:R-:W-:Y:S02]  /*3cb0*/  IADD3 R73, P4, PT, R75.reuse, R137.reuse, RZ ;  /* 0x000000894b497210 */ /* 0x0c0fe40007f9e0ff */
[----:B------:R-:W-:Y:S02]  /*3cc0*/  PLOP3.LUT P3, PT, PT, PT, UP1, 0x80, 0x8 ;  /* 0x000000000008781c */ /* 0x000fe40003f6f018 */
[----:B------:R-:W-:Y:S02]  /*3cd0*/  LEA.HI.X.SX32 R75, R75, R136, 0x1, P4 ;  /* 0x000000884b4b7211 */ /* 0x000fe400020f0eff */
[----:B0-----:R-:W-:Y:S02]  /*3ce0*/  LOP3.LUT R102, R100, 0x64, RZ, 0xfc, !PT ;  /* 0x0000006464667812 */ /* 0x001fe400078efcff */
[----:B------:R-:W-:Y:S01]  /*3cf0*/  PRMT R248, RZ, 0x7610, R248 ;  /* 0x00007610fff87816 */ /* 0x000fe200000000f8 */
[----:B------:R-:W-:Y:S01]  /*3d00*/  @P2 IMAD.MOV.U32 R103, RZ, RZ, R75 ;  /* 0x000000ffff672224 */ /* 0x000fe200078e004b */
[----:B------:R-:W-:Y:S01]  /*3d10*/  ISETP.LT.AND P3, PT, R102, UR22, P3 ;  /* 0x0000001666007c0c */ /* 0x000fe20009f61270 */
[----:B------:R-:W-:Y:S01]  /*3d20*/  @P2 IMAD.MOV.U32 R102, RZ, RZ, R73 ;  /* 0x000000ffff662224 */ /* 0x000fe200078e0049 */
[----:B------:R-:W-:-:S04]  /*3d30*/  IADD3 R74, P5, PT, R76, R137, RZ ;  /* 0x000000894c4a7210 */ /* 0x000fc80007fbe0ff */
[-C--:B------:R-:W-:Y:S01]  /*3d40*/  LEA.HI.X.SX32 R76, R76, R136.reuse, 0x1, P5 ;  /* 0x000000884c4c7211 */ /* 0x080fe200028f0eff */
[----:B------:R0:W2:Y:S01]  /*3d50*/  @P2 LDG.E.U8 R248, desc[UR20][R102.64] ;  /* 0x0000001466f82981 */ /* 0x0000a2000c1e1100 */
[C---:B------:R-:W-:Y:S01]  /*3d60*/  IADD3 R170, P2, PT, R169.reuse, R137, RZ ;  /* 0x00000089a9aa7210 */ /* 0x040fe20007f5e0ff */
[C---:B------:R-:W-:Y:S01]  /*3d70*/  VIADD R206, R0.reuse, 0x33 ;  /* 0x0000003300ce7836 */ /* 0x040fe20000000000 */
[----:B------:R-:W-:Y:S01]  /*3d80*/  PRMT R247, RZ, 0x7610, R247 ;  /* 0x00007610fff77816 */ /* 0x000fe200000000f7 */
[C---:B------:R-:W-:Y:S01]  /*3d90*/  VIADD R204, R0.reuse, 0x35 ;  /* 0x0000003500cc7836 */ /* 0x040fe20000000000 */
[----:B------:R-:W-:Y:S01]  /*3da0*/  LEA.HI.X.SX32 R169, R169, R136, 0x1, P2 ;  /* 0x00000088a9a97211 */ /* 0x000fe200010f0eff */
[----:B------:R-:W-:Y:S02]  /*3db0*/  VIADD R182, R0, 0x34 ;  /* 0x0000003400b67836 */ /* 0x000fe40000000000 */
[----:B0-----:R-:W-:Y:S02]  /*3dc0*/  @P0 IMAD.MOV.U32 R102, RZ, RZ, R74 ;  /* 0x000000ffff660224 */ /* 0x001fe400078e004a */
[----:B------:R-:W-:Y:S01]  /*3dd0*/  @P0 IMAD.MOV.U32 R103, RZ, RZ, R76 ;  /* 0x000000ffff670224 */ /* 0x000fe200078e004c */
[----:B------:R-:W-:-:S02]  /*3de0*/  IABS R138, R206 ;  /* 0x000000ce008a7213 */ /* 0x000fc40000000000 */
[----:B------:R-:W-:Y:S02]  /*3df0*/  PRMT R246, RZ, 0x7610, R246 ;  /* 0x00007610fff67816 */ /* 0x000fe400000000f6 */
[----:B------:R0:W2:Y:S01]  /*3e00*/  @P0 LDG.E.U8 R247, desc[UR20][R102.64] ;  /* 0x0000001466f70981 */ /* 0x0000a2000c1e1100 */
[----:B------:R-:W-:Y:S01]  /*3e10*/  IABS R111, R204 ;  /* 0x000000cc006f7213 */ /* 0x000fe20000000000 */
[----:B------:R-:W-:Y:S01]  /*3e20*/  VIADD R203, R0, 0x36 ;  /* 0x0000003600cb7836 */ /* 0x000fe20000000000 */
[----:B------:R-:W-:Y:S01]  /*3e30*/  IABS R139, R182 ;  /* 0x000000b6008b7213 */ /* 0x000fe20000000000 */
[----:B------:R-:W-:-:S04]  /*3e40*/  IMAD.HI.U32 R104, R87, R138, RZ ;  /* 0x0000008a57687227 */ /* 0x000fc800078e00ff */
[----:B0-----:R-:W-:Y:S02]  /*3e50*/  @P3 IMAD.MOV.U32 R102, RZ, RZ, R170 ;  /* 0x000000ffff663224 */ /* 0x001fe400078e00aa */
[----:B------:R-:W-:Y:S02]  /*3e60*/  @P3 IMAD.MOV.U32 R103, RZ, RZ, R169 ;  /* 0x000000ffff673224 */ /* 0x000fe400078e00a9 */
[----:B------:R-:W-:-:S03]  /*3e70*/  VIADD R207, R0, 0x38 ;  /* 0x0000003800cf7836 */ /* 0x000fc60000000000 */
[----:B------:R0:W2:Y:S01]  /*3e80*/  @P3 LDG.E.U8 R246, desc[UR20][R102.64] ;  /* 0x0000001466f63981 */ /* 0x0000a2000c1e1100 */
[----:B------:R-:W-:Y:S01]  /*3e90*/  VIADD R205, R0, 0x37 ;  /* 0x0000003700cd7836 */ /* 0x000fe20000000000 */
[----:B------:R-:W-:Y:S02]  /*3ea0*/  IABS R110, R203 ;  /* 0x000000cb006e7213 */ /* 0x000fe40000000000 */
[----:B------:R-:W-:Y:S01]  /*3eb0*/  IABS R108, R207 ;  /* 0x000000cf006c7213 */ /* 0x000fe20000000000 */
[----:B0-----:R-:W-:-:S04]  /*3ec0*/  IMAD.HI.U32 R103, R87, R111, RZ ;  /* 0x0000006f57677227 */ /* 0x001fc800078e00ff */
[----:B------:R-:W-:Y:S02]  /*3ed0*/  IMAD.MOV R102, RZ, RZ, -R104 ;  /* 0x000000ffff667224 */ /* 0x000fe400078e0a68 */
[----:B------:R-:W-:Y:S01]  /*3ee0*/  IMAD.HI.U32 R104, R87, R139, RZ ;  /* 0x0000008b57687227 */ /* 0x000fe200078e00ff */
[----:B------:R-:W-:-:S03]  /*3ef0*/  IABS R109, R205 ;  /* 0x000000cd006d7213 */ /* 0x000fc60000000000 */
[----:B------:R-:W-:Y:S02]  /*3f00*/  IMAD.MOV R103, RZ, RZ, -R103 ;  /* 0x000000ffff677224 */ /* 0x000fe400078e0a67 */
[----:B------:R-:W-:Y:S02]  /*3f10*/  IMAD R138, R77, R102, R138 ;  /* 0x000000664d8a7224 */ /* 0x000fe400078e028a */
[----:B------:R-:W-:Y:S02]  /*3f20*/  IMAD.MOV R104, RZ, RZ, -R104 ;  /* 0x000000ffff687224 */ /* 0x000fe400078e0a68 */
[----:B------:R-:W-:Y:S02]  /*3f30*/  VIADD R208, R0, 0x39 ;  /* 0x0000003900d07836 */ /* 0x000fe40000000000 */
[----:B------:R-:W-:-:S04]  /*3f40*/  IMAD.HI.U32 R102, R87, R110, RZ ;  /* 0x0000006e57667227 */ /* 0x000fc800078e00ff */
[----:B------:R-:W-:Y:S02]  /*3f50*/  IMAD R111, R77, R103, R111 ;  /* 0x000000674d6f7224 */ /* 0x000fe400078e026f */
[----:B------:R-:W-:Y:S02]  /*3f60*/  VIADD R212, R0, 0x3b ;  /* 0x0000003b00d47836 */ /* 0x000fe40000000000 */
[----:B------:R-:W-:Y:S01]  /*3f70*/  IMAD.HI.U32 R103, R87, R108, RZ ;  /* 0x0000006c57677227 */ /* 0x000fe200078e00ff */
[----:B------:R-:W-:-:S03]  /*3f80*/  IABS R107, R208 ;  /* 0x000000d0006b7213 */ /* 0x000fc60000000000 */
[----:B------:R-:W-:Y:S02]  /*3f90*/  IMAD R139, R77, R104, R139 ;  /* 0x000000684d8b7224 */ /* 0x000fe400078e028b */
        /* <DEDUP_REMOVED lines=8> */
[----:B------:R-:W-:Y:S02]  /*4020*/  VIADD R213, R0, 0x3a ;  /* 0x0000003a00d57836 */ /* 0x000fe40000000000 */
[----:B------:R-:W-:Y:S02]  /*4030*/  IMAD R108, R77, R103, R108 ;  /* 0x000000674d6c7224 */ /* 0x000fe400078e026c */
[----:B------:R-:W-:Y:S01]  /*4040*/  IMAD.HI.U32 R103, R87, R105, RZ ;  /* 0x0000006957677227 */ /* 0x000fe200078e00ff */
[----:B------:R-:W-:-:S03]  /*4050*/  IABS R106, R213 ;  /* 0x000000d5006a7213 */ /* 0x000fc60000000000 */
[C---:B------:R-:W-:Y:S01]  /*4060*/  IMAD R109, R77.reuse, R104, R109 ;  /* 0x000000684d6d7224 */ /* 0x040fe200078e026d */
[----:B------:R-:W-:Y:S01]  /*4070*/  IABS R104, R215 ;  /* 0x000000d700687213 */ /* 0x000fe20000000000 */
[----:B------:R-:W-:Y:S02]  /*4080*/  IMAD.MOV R102, RZ, RZ, -R102 ;  /* 0x000000ffff667224 */ /* 0x000fe400078e0a66 */
[----:B------:R-:W-:Y:S02]  /*4090*/  IMAD.MOV R103, RZ, RZ, -R103 ;  /* 0x000000ffff677224 */ /* 0x000fe400078e0a67 */
[----:B------:R-:W-:Y:S02]  /*40a0*/  VIADD R214, R0, 0x3d ;  /* 0x0000003d00d67836 */ /* 0x000fe40000000000 */
[----:B------:R-:W-:Y:S02]  /*40b0*/  IMAD R107, R77, R102, R107 ;  /* 0x000000664d6b7224 */ /* 0x000fe400078e026b */
[----:B------:R-:W-:-:S04]  /*40c0*/  IMAD.HI.U32 R102, R87, R104, RZ ;  /* 0x0000006857667227 */ /* 0x000fc800078e00ff */
[----:B------:R-:W-:-:S04]  /*40d0*/  IMAD.HI.U32 R179, R87, R106, RZ ;  /* 0x0000006a57b37227 */ /* 0x000fc800078e00ff */
[----:B------:R-:W-:Y:S01]  /*40e0*/  IMAD R105, R77, R103, R105 ;  /* 0x000000674d697224 */ /* 0x000fe200078e0269 */
[----:B------:R-:W-:Y:S01]  /*40f0*/  IABS R103, R214 ;  /* 0x000000d600677213 */ /* 0x000fe20000000000 */
[----:B------:R-:W-:Y:S02]  /*4100*/  IMAD.MOV R102, RZ, RZ, -R102 ;  /* 0x000000ffff667224 */ /* 0x000fe400078e0a66 */
[C---:B------:R-:W-:Y:S02]  /*4110*/  VIADD R216, R0.reuse, 0x3e ;  /* 0x0000003e00d87836 */ /* 0x040fe40000000000 */
[----:B------:R-:W-:Y:S02]  /*4120*/  IMAD.MOV R179, RZ, RZ, -R179 ;  /* 0x000000ffffb37224 */ /* 0x000fe400078e0ab3 */
[----:B------:R-:W-:Y:S02]  /*4130*/  VIADD R193, R0, 0x3f ;  /* 0x0000003f00c17836 */ /* 0x000fe40000000000 */
[----:B------:R-:W-:-:S04]  /*4140*/  IMAD.HI.U32 R181, R87, R103, RZ ;  /* 0x0000006757b57227 */ /* 0x000fc800078e00ff */
[C---:B------:R-:W-:Y:S01]  /*4150*/  IMAD R104, R77.reuse, R102, R104 ;  /* 0x000000664d687224 */ /* 0x040fe200078e0268 */
[----:B------:R-:W-:Y:S01]  /*4160*/  IABS R102, R216 ;  /* 0x000000d800667213 */ /* 0x000fe20000000000 */
[----:B------:R-:W-:Y:S01]  /*4170*/  IMAD R106, R77, R179, R106 ;  /* 0x000000b34d6a7224 */ /* 0x000fe200078e026a */
[----:B------:R-:W-:Y:S01]  /*4180*/  IABS R179, R193 ;  /* 0x000000c100b37213 */ /* 0x000fe20000000000 */
[----:B------:R-:W-:Y:S02]  /*4190*/  IMAD.MOV R181, RZ, RZ, -R181 ;  /* 0x000000ffffb57224 */ /* 0x000fe400078e0ab5 */
[----:B------:R-:W-:Y:S01]  /*41a0*/  IMAD.HI.U32 R180, R87, R102, RZ ;  /* 0x0000006657b47227 */ /* 0x000fe200078e00ff */
[----:B------:R-:W-:-:S03]  /*41b0*/  PLOP3.LUT P0, PT, PT, PT, UP1, 0x80, 0x8 ;  /* 0x000000000008781c */ /* 0x000fc60003f0f018 */
[----:B------:R-:W-:Y:S01]  /*41c0*/  IMAD R103, R77, R181, R103 ;  /* 0x000000b54d677224 */ /* 0x000fe200078e0267 */
[----:B------:R-:W-:Y:S01]  /*41d0*/  LOP3.LUT R181, R100, 0x6c, RZ, 0xfc, !PT ;  /* 0x0000006c64b57812 */ /* 0x000fe200078efcff */
[----:B------:R-:W-:-:S03]  /*41e0*/  IMAD.HI.U32 R87, R87, R179, RZ ;  /* 0x000000b357577227 */ /* 0x000fc600078e00ff */
[----:B------:R-:W-:Y:S01]  /*41f0*/  ISETP.LT.AND P0, PT, R181, UR22, P0 ;  /* 0x00000016b5007c0c */ /* 0x000fe20008701270 */
[----:B------:R-:W-:-:S04]  /*4200*/  IMAD.MOV R87, RZ, RZ, -R87 ;  /* 0x000000ffff577224 */ /* 0x000fc800078e0a57 */
[----:B------:R-:W-:Y:S01]  /*4210*/  IMAD R87, R77, R87, R179 ;  /* 0x000000574d577224 */ /* 0x000fe200078e02b3 */
[----:B------:R-:W-:Y:S01]  /*4220*/  IADD3 R179, P2, PT, R178, R137, RZ ;  /* 0x00000089b2b37210 */ /* 0x000fe20007f5e0ff */
[----:B------:R-:W-:-:S03]  /*4230*/  IMAD.MOV R180, RZ, RZ, -R180 ;  /* 0x000000ffffb47224 */ /* 0x000fc600078e0ab4 */
[----:B------:R-:W-:Y:S01]  /*4240*/  LEA.HI.X.SX32 R178, R178, R136, 0x1, P2 ;  /* 0x00000088b2b27211 */ /* 0x000fe200010f0eff */
[C---:B------:R-:W-:Y:S01]  /*4250*/  IMAD R102, R77.reuse, R180, R102 ;  /* 0x000000b44d667224 */ /* 0x040fe200078e0266 */
[----:B------:R-:W-:Y:S01]  /*4260*/  PRMT R232, RZ, 0x7610, R232 ;  /* 0x00007610ffe87816 */ /* 0x000fe200000000e8 */
[----:B------:R-:W-:Y:S02]  /*4270*/  @P0 IMAD.MOV.U32 R180, RZ, RZ, R179 ;  /* 0x000000ffffb40224 */ /* 0x000fe400078e00b3 */
[----:B------:R-:W-:Y:S01]  /*4280*/  @P0 IMAD.MOV.U32 R181, RZ, RZ, R178 ;  /* 0x000000ffffb50224 */ /* 0x000fe200078e00b2 */
[C---:B------:R-:W-:Y:S02]  /*4290*/  ISETP.GT.U32.AND P5, PT, R77.reuse, R114, PT ;  /* 0x000000724d00720c */ /* 0x040fe40003fa4070 */
[C---:B------:R-:W-:Y:S02]  /*42a0*/  ISETP.GT.U32.AND P4, PT, R77.reuse, R115, PT ;  /* 0x000000734d00720c */ /* 0x040fe40003f84070 */
[----:B------:R0:W2:Y:S01]  /*42b0*/  @P0 LDG.E.U8 R232, desc[UR20][R180.64] ;  /* 0x00000014b4e80981 */ /* 0x0000a2000c1e1100 */
[----:B------:R-:W-:-:S02]  /*42c0*/  ISETP.GT.U32.AND P0, PT, R77, R117, PT ;  /* 0x000000754d00720c */ /* 0x000fc40003f04070 */
[C---:B------:R-:W-:Y:S02]  /*42d0*/  ISETP.GT.U32.AND P3, PT, R77.reuse, R112, PT ;  /* 0x000000704d00720c */ /* 0x040fe40003f64070 */
[----:B------:R-:W-:-:S04]  /*42e0*/  ISETP.GT.U32.AND P2, PT, R77, R116, PT ;  /* 0x000000744d00720c */ /* 0x000fc80003f44070 */
[--C-:B------:R-:W-:Y:S01]  /*42f0*/  @!P5 IMAD.IADD R114, R114, 0x1, -R77.reuse ;  /* 0x000000017272d824 */ /* 0x100fe200078e0a4d */
[----:B------:R-:W-:Y:S01]  /*4300*/  ISETP.GT.U32.AND P5, PT, R77, R119, PT ;  /* 0x000000774d00720c */ /* 0x000fe20003fa4070 */
[--C-:B------:R-:W-:Y:S01]  /*4310*/  @!P4 IMAD.IADD R115, R115, 0x1, -R77.reuse ;  /* 0x000000017373c824 */ /* 0x100fe200078e0a4d */
[----:B------:R-:W-:Y:S02]  /*4320*/  ISETP.GT.U32.AND P4, PT, R77, R120, PT ;  /* 0x000000784d00720c */ /* 0x000fe40003f84070 */
[--C-:B------:R-:W-:Y:S01]  /*4330*/  @!P0 IMAD.IADD R117, R117, 0x1, -R77.reuse ;  /* 0x0000000175758824 */ /* 0x100fe200078e0a4d */
[C---:B------:R-:W-:Y:S01]  /*4340*/  ISETP.GT.U32.AND P0, PT, R77.reuse, R122, PT ;  /* 0x0000007a4d00720c */ /* 0x040fe20003f04070 */
[--C-:B------:R-:W-:Y:S01]  /*4350*/  @!P3 IMAD.IADD R112, R112, 0x1, -R77.reuse ;  /* 0x000000017070b824 */ /* 0x100fe200078e0a4d */
[C---:B------:R-:W-:Y:S01]  /*4360*/  ISETP.GT.U32.AND P3, PT, R77.reuse, R118, PT ;  /* 0x000000764d00720c */ /* 0x040fe20003f64070 */
[----:B------:R-:W-:Y:S01]  /*4370*/  @!P2 IMAD.IADD R116, R116, 0x1, -R77 ;  /* 0x000000017474a824 */ /* 0x000fe200078e0a4d */
[----:B------:R-:W-:-:S04]  /*4380*/  ISETP.GT.U32.AND P2, PT, R77, R121, PT ;  /* 0x000000794d00720c */ /* 0x000fc80003f44070 */
[--C-:B------:R-:W-:Y:S01]  /*4390*/  @!P5 IMAD.IADD R119, R119, 0x1, -R77.reuse ;  /* 0x000000017777d824 */ /* 0x100fe200078e0a4d */
[C---:B------:R-:W-:Y:S01]  /*43a0*/  ISETP.GT.U32.AND P5, PT, R77.reuse, R124, PT ;  /* 0x0000007c4d00720c */ /* 0x040fe20003fa4070 */
[--C-:B------:R-:W-:Y:S01]  /*43b0*/  @!P4 IMAD.IADD R120, R120, 0x1, -R77.reuse ;  /* 0x000000017878c824 */ /* 0x100fe200078e0a4d */
[C---:B------:R-:W-:Y:S02]  /*43c0*/  ISETP.GT.U32.AND P4, PT, R77.reuse, R125, PT ;  /* 0x0000007d4d00720c */ /* 0x040fe40003f84070 */
[--C-:B------:R-:W-:Y:S01]  /*43d0*/  @!P0 IMAD.IADD R122, R122, 0x1, -R77.reuse ;  /* 0x000000017a7a8824 */ /* 0x100fe200078e0a4d */
[C---:B------:R-:W-:Y:S01]  /*43e0*/  ISETP.GT.U32.AND P0, PT, R77.reuse, R127, PT ;  /* 0x0000007f4d00720c */ /* 0x040fe20003f04070 */
[--C-:B------:R-:W-:Y:S01]  /*43f0*/  @!P3 IMAD.IADD R118, R118, 0x1, -R77.reuse ;  /* 0x000000017676b824 */ /* 0x100fe200078e0a4d */
[----:B------:R-:W-:Y:S01]  /*4400*/  ISETP.GT.U32.AND P3, PT, R77, R123, PT ;  /* 0x0000007b4d00720c */ /* 0x000fe20003f64070 */
[----:B------:R-:W-:Y:S01]  /*4410*/  @!P2 IMAD.IADD R121, R121, 0x1, -R77 ;  /* 0x000000017979a824 */ /* 0x000fe200078e0a4d */
[----:B------:R-:W-:-:S04]  /*4420*/  ISETP.GT.U32.AND P2, PT, R77, R126, PT ;  /* 0x0000007e4d00720c */ /* 0x000fc80003f44070 */
[--C-:B------:R-:W-:Y:S01]  /*4430*/  @!P5 IMAD.IADD R124, R124, 0x1, -R77.reuse ;  /* 0x000000017c7cd824 */ /* 0x100fe200078e0a4d */
[----:B------:R-:W-:Y:S01]  /*4440*/  ISETP.GT.U32.AND P5, PT, R77, R129, PT ;  /* 0x000000814d00720c */ /* 0x000fe20003fa4070 */
[--C-:B------:R-:W-:Y:S01]  /*4450*/  @!P4 IMAD.IADD R125, R125, 0x1, -R77.reuse ;  /* 0x000000017d7dc824 */ /* 0x100fe200078e0a4d */
[----:B------:R-:W-:Y:S02]  /*4460*/  ISETP.GT.U32.AND P4, PT, R77, R130, PT ;  /* 0x000000824d00720c */ /* 0x000fe40003f84070 */
[--C-:B------:R-:W-:Y:S01]  /*4470*/  @!P0 IMAD.IADD R127, R127, 0x1, -R77.reuse ;  /* 0x000000017f7f8824 */ /* 0x100fe200078e0a4d */
[----:B------:R-:W-:Y:S01]  /*4480*/  ISETP.GT.U32.AND P0, PT, R77, R132, PT ;  /* 0x000000844d00720c */ /* 0x000fe20003f04070 */
        /* <DEDUP_REMOVED lines=17> */
[C---:B------:R-:W-:Y:S02]  /*45a0*/  ISETP.GT.U32.AND P4, PT, R77.reuse, R92, PT ;  /* 0x0000005c4d00720c */ /* 0x040fe40003f84070 */
[--C-:B------:R-:W-:Y:S01]  /*45b0*/  @!P0 IMAD.IADD R90, R90, 0x1, -R77.reuse ;  /* 0x000000015a5a8824 */ /* 0x100fe200078e0a4d */
[----:B------:R-:W-:Y:S01]  /*45c0*/  ISETP.GT.U32.AND P0, PT, R77, R91, PT ;  /* 0x0000005b4d00720c */ /* 0x000fe20003f04070 */
[--C-:B------:R-:W-:Y:S01]  /*45d0*/  @!P3 IMAD.IADD R133, R133, 0x1, -R77.reuse ;  /* 0x000000018585b824 */ /* 0x100fe200078e0a4d */
[----:B------:R-:W-:Y:S01]  /*45e0*/  ISETP.GT.U32.AND P3, PT, R77, R155, PT ;  /* 0x0000009b4d00720c */ /* 0x000fe20003f64070 */
[----:B------:R-:W-:Y:S01]  /*45f0*/  @!P2 IMAD.IADD R89, R89, 0x1, -R77 ;  /* 0x000000015959a824 */ /* 0x000fe200078e0a4d */
[----:B------:R-:W-:-:S04]  /*4600*/  ISETP.GT.U32.AND P2, PT, R77, R153, PT ;  /* 0x000000994d00720c */ /* 0x000fc80003f44070 */
[--C-:B------:R-:W-:Y:S01]  /*4610*/  @!P5 IMAD.IADD R156, R156, 0x1, -R77.reuse ;  /* 0x000000019c9cd824 */ /* 0x100fe200078e0a4d */
[C---:B------:R-:W-:Y:S01]  /*4620*/  ISETP.GT.U32.AND P5, PT, R77.reuse, R152, PT ;  /* 0x000000984d00720c */ /* 0x040fe20003fa4070 */
[--C-:B------:R-:W-:Y:S01]  /*4630*/  @!P4 IMAD.IADD R92, R92, 0x1, -R77.reuse ;  /* 0x000000015c5cc824 */ /* 0x100fe200078e0a4d */
[----:B------:R-:W-:Y:S02]  /*4640*/  ISETP.GT.U32.AND P4, PT, R77, R151, PT ;  /* 0x000000974d00720c */ /* 0x000fe40003f84070 */
[--C-:B------:R-:W-:Y:S01]  /*4650*/  @!P0 IMAD.IADD R91, R91, 0x1, -R77.reuse ;  /* 0x000000015b5b8824 */ /* 0x100fe200078e0a4d */
[----:B------:R-:W-:Y:S01]  /*4660*/  ISETP.GT.U32.AND P0, PT, R77, R93, PT ;  /* 0x0000005d4d00720c */ /* 0x000fe20003f04070 */
        /* <DEDUP_REMOVED lines=17> */
[----:B------:R-:W-:Y:S02]  /*4780*/  ISETP.GT.U32.AND P4, PT, R77, R148, PT ;  /* 0x000000944d00720c */ /* 0x000fe40003f84070 */
[--C-:B------:R-:W-:Y:S01]  /*4790*/  @!P0 IMAD.IADD R97, R97, 0x1, -R77.reuse ;  /* 0x0000000161618824 */ /* 0x100fe200078e0a4d */
[C---:B------:R-:W-:Y:S01]  /*47a0*/  ISETP.GT.U32.AND P0, PT, R77.reuse, R99, PT ;  /* 0x000000634d00720c */ /* 0x040fe20003f04070 */
        /* <DEDUP_REMOVED lines=19> */
[----:B------:R-:W-:Y:S01]  /*48e0*/  ISETP.GT.U32.AND P0, PT, R77, R110, PT ;  /* 0x0000006e4d00720c */ /* 0x000fe20003f04070 */
[--C-:B------:R-:W-:Y:S01]  /*48f0*/  @!P3 IMAD.IADD R145, R145, 0x1, -R77.reuse ;  /* 0x000000019191b824 */ /* 0x100fe200078e0a4d */
[C---:B------:R-:W-:Y:S02]  /*4900*/  ISETP.GT.U32.AND P3, PT, R77.reuse, R143, PT ;  /* 0x0000008f4d00720c */ /* 0x040fe40003f64070 */
[----:B------:R-:W-:Y:S01]  /*4910*/  ISETP.GT.U32.AND P6, PT, R77, R87, PT ;  /* 0x000000574d00720c */ /* 0x000fe20003fc4070 */
[----:B------:R-:W-:-:S03]  /*4920*/  @!P2 IMAD.IADD R141, R141, 0x1, -R77 ;  /* 0x000000018d8da824 */ /* 0x000fc600078e0a4d */
[--C-:B------:R-:W-:Y:S01]  /*4930*/  @!P5 IMAD.IADD R138, R138, 0x1, -R77.reuse ;  /* 0x000000018a8ad824 */ /* 0x100fe200078e0a4d */
[----:B------:R-:W-:Y:S01]  /*4940*/  ISETP.GT.U32.AND P5, PT, R77, R108, PT ;  /* 0x0000006c4d00720c */ /* 0x000fe20003fa4070 */
[--C-:B------:R-:W-:Y:S01]  /*4950*/  @!P4 IMAD.IADD R139, R139, 0x1, -R77.reuse ;  /* 0x000000018b8bc824 */ /* 0x100fe200078e0a4d */
[C---:B------:R-:W-:Y:S02]  /*4960*/  ISETP.GT.U32.AND P4, PT, R77.reuse, R107, PT ;  /* 0x0000006b4d00720c */ /* 0x040fe40003f84070 */
[--C-:B------:R-:W-:Y:S01]  /*4970*/  @!P0 IMAD.IADD R110, R110, 0x1, -R77.reuse ;  /* 0x000000016e6e8824 */ /* 0x100fe200078e0a4d */
[C---:B------:R-:W-:Y:S02]  /*4980*/  ISETP.GT.U32.AND P0, PT, R77.reuse, R105, PT ;  /* 0x000000694d00720c */ /* 0x040fe40003f04070 */
[----:B------:R-:W-:Y:S01]  /*4990*/  ISETP.GT.U32.AND P2, PT, R77, R111, PT ;  /* 0x0000006f4d00720c */ /* 0x000fe20003f44070 */
[--C-:B------:R-:W-:Y:S01]  /*49a0*/  @!P3 IMAD.IADD R143, R143, 0x1, -R77.reuse ;  /* 0x000000018f8fb824 */ /* 0x100fe200078e0a4d */
[----:B------:R-:W-:Y:S01]  /*49b0*/  ISETP.GT.U32.AND P3, PT, R77, R109, PT ;  /* 0x0000006d4d00720c */ /* 0x000fe20003f64070 */
[----:B------:R-:W-:-:S03]  /*49c0*/  @!P6 IMAD.IADD R87, R87, 0x1, -R77 ;  /* 0x000000015757e824 */ /* 0x000fc600078e0a4d */
[--C-:B------:R-:W-:Y:S01]  /*49d0*/  @!P5 IMAD.IADD R108, R108, 0x1, -R77.reuse ;  /* 0x000000016c6cd824 */ /* 0x100fe200078e0a4d */
[----:B------:R-:W-:Y:S01]  /*49e0*/  ISETP.GT.U32.AND P5, PT, R77, R103, PT ;  /* 0x000000674d00720c */ /* 0x000fe20003fa4070 */
        /* <DEDUP_REMOVED lines=25> */
[C---:B------:R-:W-:Y:S01]  /*4b80*/  ISETP.GT.U32.AND P2, PT, R77.reuse, R117, PT ;  /* 0x000000754d00720c */ /* 0x040fe20003f44070 */
        /* <DEDUP_REMOVED lines=105> */
[----:B------:R-:W-:Y:S02]  /*5220*/  ISETP.GE.AND P4, PT, R83, RZ, PT ;  /* 0x000000ff5300720c */ /* 0x000fe40003f86270 */
[--C-:B------:R-:W-:Y:S01]  /*5230*/  @!P0 IMAD.IADD R104, R104, 0x1, -R77.reuse ;  /* 0x0000000168688824 */ /* 0x100fe200078e0a4d */
[----:B------:R-:W-:Y:S01]  /*5240*/  PLOP3.LUT P0, PT, PT, PT, UP1, 0x80, 0x8 ;  /* 0x000000000008781c */ /* 0x000fe20003f0f018 */
[--C-:B------:R-:W-:Y:S01]  /*5250*/  @!P2 IMAD.IADD R110, R110, 0x1, -R77.reuse ;  /* 0x000000016e6ea824 */ /* 0x100fe200078e0a4d */
[----:B------:R-:W-:Y:S02]  /*5260*/  LOP3.LUT R83, R100, 0x74, RZ, 0xfc, !PT ;  /* 0x0000007464537812 */ /* 0x000fe400078efcff */
[----:B------:R-:W-:Y:S01]  /*5270*/  ISETP.GT.U32.AND P2, PT, R77, R105, PT ;  /* 0x000000694d00720c */ /* 0x000fe20003f44070 */
[----:B------:R-:W-:Y:S01]  /*5280*/  @!P3 IMAD.IADD R108, R108, 0x1, -R77 ;  /* 0x000000016c6cb824 */ /* 0x000fe200078e0a4d */
[----:B------:R-:W-:-:S02]  /*5290*/  ISETP.LT.AND P0, PT, R83, UR22, P0 ;  /* 0x0000001653007c0c */ /* 0x000fc40008701270 */
[----:B------:R-:W-:Y:S01]  /*52a0*/  ISETP.GE.AND P3, PT, R85, RZ, PT ;  /* 0x000000ff5500720c */ /* 0x000fe20003f66270 */
[----:B------:R-:W-:Y:S01]  /*52b0*/  IMAD.MOV.U32 R85, RZ, RZ, R190 ;  /* 0x000000ffff557224 */ /* 0x000fe200078e00be */
[----:B------:R-:W-:Y:S01]  /*52c0*/  IADD3 R190, P6, PT, R189, R137, RZ ;  /* 0x00000089bdbe7210 */ /* 0x000fe20007fde0ff */
[----:B------:R-:W-:Y:S01]  /*52d0*/  @!P5 IMAD.IADD R103, R103, 0x1, -R77 ;  /* 0x000000016767d824 */ /* 0x000fe200078e0a4d */
[----:B------:R-:W-:Y:S01]  /*52e0*/  ISETP.GT.U32.AND P5, PT, R77, R102, PT ;  /* 0x000000664d00720c */ /* 0x000fe20003fa4070 */
[----:B0-----:R-:W-:Y:S01]  /*52f0*/  IMAD.MOV.U32 R181, RZ, RZ, R241 ;  /* 0x000000ffffb57224 */ /* 0x001fe200078e00f1 */
[----:B------:R-:W-:Y:S01]  /*5300*/  LEA.HI.X.SX32 R189, R189, R136, 0x1, P6 ;  /* 0x00000088bdbd7211 */ /* 0x000fe200030f0eff */
[----:B------:R-:W-:Y:S01]  /*5310*/  IMAD.MOV.U32 R180, RZ, RZ, R240 ;  /* 0x000000ffffb47224 */ /* 0x000fe200078e00f0 */
[----:B------:R-:W-:Y:S01]  /*5320*/  PRMT R228, RZ, 0x7610, R228 ;  /* 0x00007610ffe47816 */ /* 0x000fe200000000e4 */
[----:B------:R-:W-:Y:S01]  /*5330*/  @!P2 IMAD.IADD R105, R105, 0x1, -R77 ;  /* 0x000000016969a824 */ /* 0x000fe200078e0a4d */
[----:B------:R-:W-:Y:S01]  /*5340*/  ISETP.GE.AND P2, PT, R81, RZ, PT ;  /* 0x000000ff5100720c */ /* 0x000fe20003f46270 */
[----:B------:R-:W-:Y:S01]  /*5350*/  IMAD.MOV.U32 R81, RZ, RZ, R180 ;  /* 0x000000ffff517224 */ /* 0x000fe200078e00b4 */
[----:B------:R-:W2:Y:S01]  /*5360*/  LDL.LU R241, [R1+0x1c0] ;  /* 0x0001c00001f17983 */ /* 0x000ea20000300800 */
[----:B------:R-:W-:-:S02]  /*5370*/  IMAD.MOV.U32 R83, RZ, RZ, R181 ;  /* 0x000000ffff537224 */ /* 0x000fc400078e00b5 */
[----:B------:R-:W-:Y:S01]  /*5380*/  @P0 IMAD.MOV.U32 R180, RZ, RZ, R190 ;  /* 0x000000ffffb40224 */ /* 0x000fe200078e00be */
[----:B------:R-:W2:Y:S01]  /*5390*/  LDL.LU R240, [R1+0x1bc] ;  /* 0x0001bc0001f07983 */ /* 0x000ea20000300800 */
[----:B------:R-:W-:Y:S01]  /*53a0*/  @P0 IMAD.MOV.U32 R181, RZ, RZ, R189 ;  /* 0x000000ffffb50224 */ /* 0x000fe200078e00bd */
[----:B------:R-:W-:Y:S01]  /*53b0*/  ISETP.GE.AND P6, PT, R0, RZ, PT ;  /* 0x000000ff0000720c */ /* 0x000fe20003fc6270 */
[----:B------:R-:W-:-:S03]  /*53c0*/  @!P5 IMAD.IADD R102, R102, 0x1, -R77 ;  /* 0x000000016666d824 */ /* 0x000fc600078e0a4d */
[----:B------:R0:W2:Y:S01]  /*53d0*/  @P0 LDG.E.U8 R228, desc[UR20][R180.64] ;  /* 0x00000014b4e40981 */ /* 0x0000a2000c1e1100 */
[----:B------:R-:W-:Y:S01]  /*53e0*/  ISETP.GE.AND P5, PT, R193, RZ, PT ;  /* 0x000000ffc100720c */ /* 0x000fe20003fa6270 */
[----:B------:R-:W-:Y:S01]  /*53f0*/  IMAD.U32 R77, RZ, RZ, UR12 ;  /* 0x0000000cff4d7e24 */ /* 0x000fe2000f8e00ff */
[----:B------:R-:W-:Y:S01]  /*5400*/  PLOP3.LUT P0, PT, PT, PT, UP1, 0x80, 0x8 ;  /* 0x000000000008781c */ /* 0x000fe20003f0f018 */
[----:B0-----:R-:W-:Y:S02]  /*5410*/  IMAD.MOV.U32 R180, RZ, RZ, R242 ;  /* 0x000000ffffb47224 */ /* 0x001fe400078e00f2 */
[----:B------:R-:W-:Y:S01]  /*5420*/  IMAD R79, R77, 0x2, R79 ;  /* 0x000000024d4f7824 */ /* 0x000fe200078e024f */
[----:B------:R-:W-:Y:S01]  /*5430*/  PRMT R223, RZ, 0x7610, R223 ;  /* 0x00007610ffdf7816 */ /* 0x000fe200000000df */
[----:B------:R-:W-:Y:S01]  /*5440*/  IMAD.MOV.U32 R193, RZ, RZ, R180 ;  /* 0x000000ffffc17224 */ /* 0x000fe200078e00b4 */
[----:B------:R-:W-:Y:S01]  /*5450*/  LOP3.LUT R180, R100, 0x7c, RZ, 0xfc, !PT ;  /* 0x0000007c64b47812 */ /* 0x000fe200078efcff */
[----:B------:R-:W-:Y:S01]  /*5460*/  IMAD.MOV.U32 R181, RZ, RZ, R243 ;  /* 0x000000ffffb57224 */ /* 0x000fe200078e00f3 */
[----:B------:R-:W2:Y:S02]  /*5470*/  LDL.LU R242, [R1+0x1b8] ;  /* 0x0001b80001f27983 */ /* 0x000ea40000300800 */
[----:B------:R-:W-:Y:S01]  /*5480*/  ISETP.LT.AND P0, PT, R180, UR22, P0 ;  /* 0x00000016b4007c0c */ /* 0x000fe20008701270 */
[----:B------:R-:W-:Y:S01]  /*5490*/  @!P6 IMAD.MOV R112, RZ, RZ, -R112 ;  /* 0x000000ffff70e224 */ /* 0x000fe200078e0a70 */
[C---:B------:R-:W-:Y:S01]  /*54a0*/  IADD3 R180, P6, PT, R79.reuse, R137, RZ ;  /* 0x000000894fb47210 */ /* 0x040fe20007fde0ff */
[----:B------:R-:W-:Y:S01]  /*54b0*/  IMAD.MOV.U32 R77, RZ, RZ, R181 ;  /* 0x000000ffff4d7224 */ /* 0x000fe200078e00b5 */
[----:B------:R-:W2:Y:S02]  /*54c0*/  LDL.LU R243, [R1+0x1b4] ;  /* 0x0001b40001f37983 */ /* 0x000ea40000300800 */
[----:B------:R-:W-:-:S02]  /*54d0*/  LEA.HI.X.SX32 R181, R79, R136, 0x1, P6 ;  /* 0x000000884fb57211 */ /* 0x000fc400030f0eff */
[----:B------:R-:W-:Y:S01]  /*54e0*/  ISETP.GE.AND P6, PT, R113, RZ, PT ;  /* 0x000000ff7100720c */ /* 0x000fe20003fc6270 */
[----:B------:R-:W-:Y:S02]  /*54f0*/  IMAD.MOV.U32 R113, RZ, RZ, R244 ;  /* 0x000000ffff717224 */ /* 0x000fe400078e00f4 */
[----:B------:R-:W-:Y:S02]  /*5500*/  IMAD.MOV.U32 R79, RZ, RZ, R245 ;  /* 0x000000ffff4f7224 */ /* 0x000fe400078e00f5 */
[----:B------:R-:W2:Y:S04]  /*5510*/  LDL.LU R245, [R1+0x1b0] ;  /* 0x0001b00001f57983 */ /* 0x000ea80000300800 */
[----:B------:R0:W-:Y:S04]  /*5520*/  STL [R1+0x12c], R180 ;  /* 0x00012cb401007387 */ /* 0x0001e80000100800 */
[----:B------:R0:W2:Y:S01]  /*5530*/  @P0 LDG.E.U8 R223, desc[UR20][R180.64] ;  /* 0x00000014b4df0981 */ /* 0x0000a2000c1e1100 */
[----:B------:R-:W-:Y:S01]  /*5540*/  PLOP3.LUT P0, PT, PT, PT, UP1, 0x80, 0x8 ;  /* 0x000000000008781c */ /* 0x000fe20003f0f018 */
[----:B0-----:R-:W-:-:S02]  /*5550*/  IMAD.MOV.U32 R180, RZ, RZ, R113 ;  /* 0x000000ffffb47224 */ /* 0x001fc400078e0071 */
[----:B------:R-:W-:-:S04]  /*5560*/  IMAD.MOV.U32 R113, RZ, RZ, R87 ;  /* 0x000000ffff717224 */ /* 0x000fc800078e0057 */
[----:B------:R-:W-:Y:S01]  /*5570*/  @!P5 IMAD.MOV R113, RZ, RZ, -R113 ;  /* 0x000000ffff71d224 */ /* 0x000fe200078e0a71 */
[----:B------:R-:W-:Y:S01]  /*5580*/  ISETP.GE.AND P5, PT, R157, RZ, PT ;  /* 0x000000ff9d00720c */ /* 0x000fe20003fa6270 */
[----:B------:R-:W-:Y:S01]  /*5590*/  IMAD.MOV.U32 R157, RZ, RZ, R77 ;  /* 0x000000ffff9d7224 */ /* 0x000fe200078e004d */
[----:B------:R-:W-:Y:S01]  /*55a0*/  LOP3.LUT R77, R100, 0x6, RZ, 0xfc, !PT ;  /* 0x00000006644d7812 */ /* 0x000fe200078efcff */
[----:B------:R-:W-:-:S03]  /*55b0*/  @!P4 IMAD.MOV R115, RZ, RZ, -R115 ;  /* 0x000000ffff73c224 */ /* 0x000fc600078e0a73 */
[----:B------:R-:W-:Y:S02]  /*55c0*/  ISETP.LT.AND P0, PT, R77, UR22, P0 ;  /* 0x000000164d007c0c */ /* 0x000fe40008701270 */
[C---:B------:R-:W-:Y:S01]  /*55d0*/  IADD3 R77, P4, PT, R78.reuse, R137, RZ ;  /* 0x000000894e4d7210 */ /* 0x040fe20007f9e0ff */
[----:B------:R0:W-:Y:S03]  /*55e0*/  STL [R1+0x128], R181 ;  /* 0x000128b501007387 */ /* 0x0001e60000100800 */
[----:B------:R-:W-:Y:S01]  /*55f0*/  LEA.HI.X.SX32 R78, R78, R136, 0x1, P4 ;  /* 0x000000884e4e7211 */ /* 0x000fe200020f0eff */
[----:B------:R-:W-:Y:S01]  /*5600*/  @!P3 IMAD.MOV R114, RZ, RZ, -R114 ;  /* 0x000000ffff72b224 */ /* 0x000fe200078e0a72 */
[----:B------:R-:W2:Y:S01]  /*5610*/  LDL.LU R244, [R1+0x1ac] ;  /* 0x0001ac0001f47983 */ /* 0x000ea20000300800 */
[----:B------:R-:W-:Y:S02]  /*5620*/  ISETP.GE.AND P3, PT, R158, RZ, PT ;  /* 0x000000ff9e00720c */ /* 0x000fe40003f66270 */
[----:B------:R-:W-:-:S02]  /*5630*/  ISETP.GE.AND P4, PT, R159, RZ, PT ;  /* 0x000000ff9f00720c */ /* 0x000fc40003f86270 */
[----:B------:R-:W-:Y:S01]  /*5640*/  PRMT R218, RZ, 0x7610, R218 ;  /* 0x00007610ffda7816 */ /* 0x000fe200000000da */
[----:B------:R-:W-:Y:S02]  /*5650*/  @P0 IMAD.MOV.U32 R158, RZ, RZ, R77 ;  /* 0x000000ffff9e0224 */ /* 0x000fe400078e004d */
[----:B------:R-:W-:Y:S02]  /*5660*/  @P0 IMAD.MOV.U32 R159, RZ, RZ, R78 ;  /* 0x000000ffff9f0224 */ /* 0x000fe400078e004e */
[----:B------:R-:W-:Y:S02]  /*5670*/  IMAD.MOV.U32 R87, RZ, RZ, R101 ;  /* 0x000000ffff577224 */ /* 0x000fe400078e0065 */
[----:B------:R-:W-:Y:S01]  /*5680*/  @!P2 IMAD.MOV R116, RZ, RZ, -R116 ;  /* 0x000000ffff74a224 */ /* 0x000fe200078e0a74 */
[----:B------:R1:W2:Y:S01]  /*5690*/  @P0 LDG.E.U8 R218, desc[UR20][R158.64] ;  /* 0x000000149eda0981 */ /* 0x0002a2000c1e1100 */
[----:B------:R-:W-:Y:S02]  /*56a0*/  PLOP3.LUT P0, PT, PT, PT, UP1, 0x80, 0x8 ;  /* 0x000000000008781c */ /* 0x000fe40003f0f018 */
[----:B------:R-:W-:Y:S01]  /*56b0*/  ISETP.GE.AND P2, PT, R160, RZ, PT ;  /* 0x000000ffa000720c */ /* 0x000fe20003f46270 */
[----:B------:R-:W-:-:S02]  /*56c0*/  IMAD.MOV.U32 R160, RZ, RZ, R87 ;  /* 0x000000ffffa07224 */ /* 0x000fc400078e0057 */
[----:B------:R-:W-:Y:S02]  /*56d0*/  @!P5 IMAD.MOV R118, RZ, RZ, -R118 ;  /* 0x000000ffff76d224 */ /* 0x000fe400078e0a76 */
[----:B------:R-:W-:Y:S01]  /*56e0*/  @!P6 IMAD.MOV R117, RZ, RZ, -R117 ;  /* 0x000000ffff75e224 */ /* 0x000fe200078e0a75 */
[----:B------:R-:W-:Y:S01]  /*56f0*/  PRMT R202, RZ, 0x7610, R202 ;  /* 0x00007610ffca7816 */ /* 0x000fe200000000ca */
[----:B------:R-:W-:Y:S01]  /*5700*/  @!P4 IMAD.MOV R120, RZ, RZ, -R120 ;  /* 0x000000ffff78c224 */ /* 0x000fe200078e0a78 */
[----:B-1----:R-:W-:Y:S01]  /*5710*/  LOP3.LUT R159, R100, 0x16, RZ, 0xfc, !PT ;  /* 0x00000016649f7812 */ /* 0x002fe200078efcff */
[----:B------:R-:W-:Y:S01]  /*5720*/  IMAD.MOV.U32 R87, RZ, RZ, R79 ;  /* 0x000000ffff577224 */ /* 0x000fe200078e004f */
[----:B------:R-:W-:Y:S02]  /*5730*/  PRMT R201, RZ, 0x7610, R201 ;  /* 0x00007610ffc97816 */ /* 0x000fe400000000c9 */
[----:B------:R-:W-:Y:S01]  /*5740*/  PRMT R200, RZ, 0x7610, R200 ;  /* 0x00007610ffc87816 */ /* 0x000fe200000000c8 */
[----:B------:R-:W-:Y:S01]  /*5750*/  @!P3 IMAD.MOV R119, RZ, RZ, -R119 ;  /* 0x000000ffff77b224 */ /* 0x000fe200078e0a77 */
[----:B------:R-:W-:Y:S01]  /*5760*/  ISETP.LT.AND P0, PT, R159, UR22, P0 ;  /* 0x000000169f007c0c */ /* 0x000fe20008701270 */
[----:B------:R-:W3:Y:S01]  /*5770*/  LDL.LU R101, [R1+0x1a8] ;  /* 0x0001a80001657983 */ /* 0x000ee20000300800 */
[----:B------:R-:W-:-:S04]  /*5780*/  IADD3 R79, P5, PT, R80, R137, RZ ;  /* 0x00000089504f7210 */ /* 0x000fc80007fbe0ff */
[----:B------:R-:W-:Y:S02]  /*5790*/  LEA.HI.X.SX32 R80, R80, R136, 0x1, P5 ;  /* 0x0000008850507211 */ /* 0x000fe400028f0eff */
[----:B------:R-:W-:Y:S01]  /*57a0*/  ISETP.GE.AND P6, PT, R161, RZ, PT ;  /* 0x000000ffa100720c */ /* 0x000fe20003fc6270 */
[----:B------:R-:W-:-:S04]  /*57b0*/  IMAD.MOV.U32 R161, RZ, RZ, R180 ;  /* 0x000000ffffa17224 */ /* 0x000fc800078e00b4 */
[----:B------:R-:W-:Y:S02]  /*57c0*/  @P0 IMAD.MOV.U32 R158, RZ, RZ, R79 ;  /* 0x000000ffff9e0224 */ /* 0x000fe400078e004f */
[----:B------:R-:W-:Y:S01]  /*57d0*/  @P0 IMAD.MOV.U32 R159, RZ, RZ, R80 ;  /* 0x000000ffff9f0224 */ /* 0x000fe200078e0050 */
[----:B------:R-:W-:Y:S01]  /*57e0*/  PLOP3.LUT P4, PT, PT, PT, UP1, 0x80, 0x8 ;  /* 0x000000000008781c */ /* 0x000fe20003f8f018 */
[----:B------:R-:W-:Y:S01]  /*57f0*/  IMAD.MOV.U32 R180, RZ, RZ, R81 ;  /* 0x000000ffffb47224 */ /* 0x000fe200078e0051 */
[----:B------:R-:W-:Y:S02]  /*5800*/  LOP3.LUT R81, R100, 0x26, RZ, 0xfc, !PT ;  /* 0x0000002664517812 */ /* 0x000fe400078efcff */
[----:B------:R1:W3:Y:S01]  /*5810*/  @P0 LDG.E.U8 R202, desc[UR20][R158.64] ;  /* 0x000000149eca0981 */ /* 0x0002e2000c1e1100 */
[----:B------:R-:W-:Y:S01]  /*5820*/  ISETP.GE.AND P0, PT, R163, RZ, PT ;  /* 0x000000ffa300720c */ /* 0x000fe20003f06270 */
[----:B------:R-:W-:Y:S01]  /*5830*/  @!P6 IMAD.MOV R122, RZ, RZ, -R122 ;  /* 0x000000ffff7ae224 */ /* 0x000fe200078e0a7a */
[----:B------:R-:W-:-:S02]  /*5840*/  ISETP.LT.AND P4, PT, R81, UR22, P4 ;  /* 0x0000001651007c0c */ /* 0x000fc4000a781270 */
[----:B------:R-:W-:Y:S01]  /*5850*/  ISETP.GE.AND P5, PT, R162, RZ, PT ;  /* 0x000000ffa200720c */ /* 0x000fe20003fa6270 */
[----:B------:R-:W-:Y:S01]  /*5860*/  @!P2 IMAD.MOV R121, RZ, RZ, -R121 ;  /* 0x000000ffff79a224 */ /* 0x000fe200078e0a79 */
[----:B------:R-:W-:Y:S02]  /*5870*/  PLOP3.LUT P6, PT, PT, PT, UP1, 0x80, 0x8 ;  /* 0x000000000008781c */ /* 0x000fe40003fcf018 */
[----:B------:R-:W-:Y:S02]  /*5880*/  LOP3.LUT R162, R100, 0x36, RZ, 0xfc, !PT ;  /* 0x0000003664a27812 */ /* 0x000fe400078efcff */
[----:B------:R-:W-:Y:S02]  /*5890*/  IADD3 R81, P2, PT, R82, R137, RZ ;  /* 0x0000008952517210 */ /* 0x000fe40007f5e0ff */
[----:B------:R-:W-:Y:S01]  /*58a0*/  ISETP.LT.AND P6, PT, R162, UR22, P6 ;  /* 0x00000016a2007c0c */ /* 0x000fe2000b7c1270 */
[----:B------:R-:W-:Y:S01]  /*58b0*/  IMAD.MOV.U32 R162, RZ, RZ, R161 ;  /* 0x000000ffffa27224 */ /* 0x000fe200078e00a1 */
[----:B------:R-:W-:Y:S01]  /*58c0*/  LEA.HI.X.SX32 R82, R82, R136, 0x1, P2 ;  /* 0x0000008852527211 */ /* 0x000fe200010f0eff */
[----:B------:R-:W-:-:S02]  /*58d0*/  IMAD.MOV.U32 R161, RZ, RZ, R157 ;  /* 0x000000ffffa17224 */ /* 0x000fc400078e009d */
[----:B------:R-:W-:Y:S02]  /*58e0*/  @!P0 IMAD.MOV R124, RZ, RZ, -R124 ;  /* 0x000000ffff7c8224 */ /* 0x000fe400078e0a7c */
[----:B------:R-:W-:Y:S01]  /*58f0*/  IMAD.MOV.U32 R157, RZ, RZ, R83 ;  /* 0x000000ffff9d7224 */ /* 0x000fe200078e0053 */
[C---:B------:R-:W-:Y:S01]  /*5900*/  IADD3 R83, P0, PT, R84.reuse, R137, RZ ;  /* 0x0000008954537210 */ /* 0x040fe20007f1e0ff */
[----:B-1----:R-:W-:Y:S02]  /*5910*/  @P4 IMAD.MOV.U32 R158, RZ, RZ, R81 ;  /* 0x000000ffff9e4224 */ /* 0x002fe400078e0051 */
[----:B------:R-:W-:Y:S01]  /*5920*/  @P4 IMAD.MOV.U32 R159, RZ, RZ, R82 ;  /* 0x000000ffff9f4224 */ /* 0x000fe200078e0052 */
[----:B------:R-:W-:-:S04]  /*5930*/  LEA.HI.X.SX32 R84, R84, R136, 0x1, P0 ;  /* 0x0000008854547211 */ /* 0x000fc800000f0eff */
[----:B------:R1:W3:Y:S01]  /*5940*/  @P4 LDG.E.U8 R201, desc[UR20][R158.64] ;  /* 0x000000149ec94981 */ /* 0x0002e2000c1e1100 */
[----:B------:R-:W-:Y:S01]  /*5950*/  ISETP.GE.AND P4, PT, R166, RZ, PT ;  /* 0x000000ffa600720c */ /* 0x000fe20003f86270 */
[----:B------:R-:W-:Y:S02]  /*5960*/  IMAD.MOV.U32 R163, RZ, RZ, R160 ;  /* 0x000000ffffa37224 */ /* 0x000fe400078e00a0 */
[----:B------:R-:W-:Y:S02]  /*5970*/  IMAD.MOV.U32 R160, RZ, RZ, R193 ;  /* 0x000000ffffa07224 */ /* 0x000fe400078e00c1 */
[----:B-1----:R-:W-:Y:S02]  /*5980*/  @P6 IMAD.MOV.U32 R158, RZ, RZ, R83 ;  /* 0x000000ffff9e6224 */ /* 0x002fe400078e0053 */
[----:B------:R-:W-:Y:S02]  /*5990*/  @P6 IMAD.MOV.U32 R159, RZ, RZ, R84 ;  /* 0x000000ffff9f6224 */ /* 0x000fe400078e0054 */
[----:B------:R-:W-:Y:S01]  /*59a0*/  IMAD.MOV.U32 R193, RZ, RZ, R85 ;  /* 0x000000ffffc17224 */ /* 0x000fe200078e0055 */
[----:B------:R-:W-:-:S02]  /*59b0*/  LOP3.LUT R85, R100, 0x46, RZ, 0xfc, !PT ;  /* 0x0000004664557812 */ /* 0x000fc400078efcff */
[----:B------:R1:W3:Y:S01]  /*59c0*/  @P6 LDG.E.U8 R200, desc[UR20][R158.64] ;  /* 0x000000149ec86981 */ /* 0x0002e2000c1e1100 */
[----:B------:R-:W-:Y:S02]  /*59d0*/  PLOP3.LUT P6, PT, PT, PT, UP1, 0x80, 0x8 ;  /* 0x000000000008781c */ /* 0x000fe40003fcf018 */
[----:B------:R-:W-:Y:S02]  /*59e0*/  ISETP.GE.AND P3, PT, R164, RZ, PT ;  /* 0x000000ffa400720c */ /* 0x000fe40003f66270 */
[----:B------:R-:W-:Y:S01]  /*59f0*/  ISETP.LT.AND P6, PT, R85, UR22, P6 ;  /* 0x0000001655007c0c */ /* 0x000fe2000b7c1270 */
[----:B------:R-:W-:Y:S01]  /*5a00*/  @!P4 IMAD.MOV R127, RZ, RZ, -R127 ;  /* 0x000000ffff7fc224 */ /* 0x000fe200078e0a7f */
[----:B------:R-:W-:-:S04]  /*5a10*/  IADD3 R85, P4, PT, R86, R137, RZ ;  /* 0x0000008956557210 */ /* 0x000fc80007f9e0ff */
[----:B------:R-:W-:Y:S02]  /*5a20*/  LEA.HI.X.SX32 R86, R86, R136, 0x1, P4 ;  /* 0x0000008856567211 */ /* 0x000fe400020f0eff */
[----:B------:R-:W-:-:S03]  /*5a30*/  PRMT R199, RZ, 0x7610, R199 ;  /* 0x00007610ffc77816 */ /* 0x000fc600000000c7 */
[----:B------:R-:W-:Y:S01]  /*5a40*/  @!P3 IMAD.MOV R125, RZ, RZ, -R125 ;  /* 0x000000ffff7db224 */ /* 0x000fe200078e0a7d */
[----:B------:R-:W-:Y:S01]  /*5a50*/  ISETP.GE.AND P3, PT, R175, RZ, PT ;  /* 0x000000ffaf00720c */ /* 0x000fe20003f66270 */
[----:B-1----:R-:W-:Y:S02]  /*5a60*/  @P6 IMAD.MOV.U32 R158, RZ, RZ, R85 ;  /* 0x000000ffff9e6224 */ /* 0x002fe400078e0055 */
[----:B------:R-:W-:Y:S01]  /*5a70*/  @P6 IMAD.MOV.U32 R159, RZ, RZ, R86 ;  /* 0x000000ffff9f6224 */ /* 0x000fe200078e0056 */
[----:B------:R-:W-:Y:S01]  /*5a80*/  LOP3.LUT R164, R100, 0x56, RZ, 0xfc, !PT ;  /* 0x0000005664a47812 */ /* 0x000fe200078efcff */
[----:B------:R-:W-:-:S03]  /*5a90*/  @!P5 IMAD.MOV R123, RZ, RZ, -R123 ;  /* 0x000000ffff7bd224 */ /* 0x000fc600078e0a7b */
[----:B------:R1:W3:Y:S01]  /*5aa0*/  @P6 LDG.E.U8 R199, desc[UR20][R158.64] ;  /* 0x000000149ec76981 */ /* 0x0002e2000c1e1100 */
[----:B------:R-:W-:Y:S02]  /*5ab0*/  PLOP3.LUT P6, PT, PT, PT, UP1, 0x80, 0x8 ;  /* 0x000000000008781c */ /* 0x000fe40003fcf018 */
[----:B------:R-:W-:Y:S02]  /*5ac0*/  ISETP.GE.AND P5, PT, R167, RZ, PT ;  /* 0x000000ffa700720c */ /* 0x000fe40003fa6270 */
[----:B------:R-:W-:Y:S01]  /*5ad0*/  ISETP.LT.AND P6, PT, R164, UR22, P6 ;  /* 0x00000016a4007c0c */ /* 0x000fe2000b7c1270 */
[----:B------:R-:W-:Y:S02]  /*5ae0*/  IMAD.MOV.U32 R164, RZ, RZ, R163 ;  /* 0x000000ffffa47224 */ /* 0x000fe400078e00a3 */
[----:B------:R-:W-:Y:S02]  /*5af0*/  IMAD.MOV.U32 R163, RZ, RZ, R162 ;  /* 0x000000ffffa37224 */ /* 0x000fe400078e00a2 */
[----:B------:R-:W-:-:S02]  /*5b00*/  @!P3 IMAD.MOV R130, RZ, RZ, -R130 ;  /* 0x000000ffff82b224 */ /* 0x000fc400078e0a82 */
[----:B------:R-:W-:Y:S01]  /*5b10*/  IMAD.MOV.U32 R162, RZ, RZ, R87 ;  /* 0x000000ffffa27224 */ /* 0x000fe200078e0057 */
[----:B------:R-:W-:-:S04]  /*5b20*/  IADD3 R87, P3, PT, R88, R137, RZ ;  /* 0x0000008958577210 */ /* 0x000fc80007f7e0ff */
[----:B------:R-:W-:Y:S01]  /*5b30*/  LEA.HI.X.SX32 R88, R88, R136, 0x1, P3 ;  /* 0x0000008858587211 */ /* 0x000fe200018f0eff */
[----:B------:R-:W-:Y:S01]  /*5b40*/  @!P5 IMAD.MOV R128, RZ, RZ, -R128 ;  /* 0x000000ffff80d224 */ /* 0x000fe200078e0a80 */
[----:B------:R-:W-:Y:S01]  /*5b50*/  ISETP.GE.AND P3, PT, R198, RZ, PT ;  /* 0x000000ffc600720c */ /* 0x000fe20003f66270 */
[----:B-1----:R-:W-:Y:S01]  /*5b60*/  @P6 IMAD.MOV.U32 R158, RZ, RZ, R87 ;  /* 0x000000ffff9e6224 */ /* 0x002fe200078e0057 */
[----:B------:R-:W-:Y:S01]  /*5b70*/  PRMT R198, RZ, 0x7610, R198 ;  /* 0x00007610ffc67816 */ /* 0x000fe200000000c6 */
[----:B------:R-:W-:Y:S01]  /*5b80*/  @P6 IMAD.MOV.U32 R159, RZ, RZ, R88 ;  /* 0x000000ffff9f6224 */ /* 0x000fe200078e0058 */
[----:B------:R-:W-:Y:S02]  /*5b90*/  ISETP.GE.AND P5, PT, R192, RZ, PT ;  /* 0x000000ffc000720c */ /* 0x000fe40003fa6270 */
[----:B------:R-:W-:Y:S02]  /*5ba0*/  ISETP.GE.AND P2, PT, R165, RZ, PT ;  /* 0x000000ffa500720c */ /* 0x000fe40003f46270 */
[----:B------:R1:W3:Y:S01]  /*5bb0*/  @P6 LDG.E.U8 R198, desc[UR20][R158.64] ;  /* 0x000000149ec66981 */ /* 0x0002e2000c1e1100 */
[----:B------:R-:W-:-:S02]  /*5bc0*/  PLOP3.LUT P6, PT, PT, PT, UP1, 0x80, 0x8 ;  /* 0x000000000008781c */ /* 0x000fc40003fcf018 */
[----:B------:R-:W-:Y:S02]  /*5bd0*/  LOP3.LUT R165, R100, 0x66, RZ, 0xfc, !PT ;  /* 0x0000006664a57812 */ /* 0x000fe400078efcff */
[----:B------:R-:W-:Y:S02]  /*5be0*/  ISETP.GE.AND P0, PT, R172, RZ, PT ;  /* 0x000000ffac00720c */ /* 0x000fe40003f06270 */
[----:B------:R-:W-:Y:S02]  /*5bf0*/  ISETP.LT.AND P6, PT, R165, UR22, P6 ;  /* 0x00000016a5007c0c */ /* 0x000fe4000b7c1270 */
[----:B------:R-:W-:Y:S01]  /*5c00*/  @!P5 IMAD.MOV R133, RZ, RZ, -R133 ;  /* 0x000000ffff85d224 */ /* 0x000fe200078e0a85 */
[----:B------:R-:W-:-:S04]  /*5c10*/  IADD3 R172, P5, PT, R171, R137, RZ ;  /* 0x00000089abac7210 */ /* 0x000fc80007fbe0ff */
[----:B------:R-:W-:-:S04]  /*5c20*/  LEA.HI.X.SX32 R171, R171, R136, 0x1, P5 ;  /* 0x00000088abab7211 */ /* 0x000fc800028f0eff */
[----:B------:R-:W-:Y:S01]  /*5c30*/  @!P0 IMAD.MOV R129, RZ, RZ, -R129 ;  /* 0x000000ffff818224 */ /* 0x000fe200078e0a81 */
[----:B------:R-:W-:Y:S01]  /*5c40*/  ISETP.GE.AND P0, PT, R197, RZ, PT ;  /* 0x000000ffc500720c */ /* 0x000fe20003f06270 */
[----:B-1----:R-:W-:Y:S01]  /*5c50*/  @P6 IMAD.MOV.U32 R158, RZ, RZ, R172 ;  /* 0x000000ffff9e6224 */ /* 0x002fe200078e00ac */
[----:B------:R-:W-:Y:S01]  /*5c60*/  PRMT R197, RZ, 0x7610, R197 ;  /* 0x00007610ffc57816 */ /* 0x000fe200000000c5 */
[----:B------:R-:W-:Y:S01]  /*5c70*/  @P6 IMAD.MOV.U32 R159, RZ, RZ, R171 ;  /* 0x000000ffff9f6224 */ /* 0x000fe200078e00ab */
[----:B------:R-:W-:-:S04]  /*5c80*/  LOP3.LUT R100, R100, 0x76, RZ, 0xfc, !PT ;  /* 0x0000007664647812 */ /* 0x000fc800078efcff */
[----:B------:R1:W3:Y:S01]  /*5c90*/  @P6 LDG.E.U8 R197, desc[UR20][R158.64] ;  /* 0x000000149ec56981 */ /* 0x0002e2000c1e1100 */
[----:B------:R-:W-:-:S04]  /*5ca0*/  PLOP3.LUT P6, PT, PT, PT, UP1, 0x80, 0x8 ;  /* 0x000000000008781c */ /* 0x000fc80003fcf018 */
[----:B------:R-:W-:Y:S02]  /*5cb0*/  ISETP.LT.AND P6, PT, R100, UR22, P6 ;  /* 0x0000001664007c0c */ /* 0x000fe4000b7c1270 */
[----:B------:R-:W0:Y:S01]  /*5cc0*/  S2R R100, SR_TID.X ;  /* 0x0000000000647919 */ /* 0x000e220000002100 */
[----:B------:R-:W-:Y:S01]  /*5cd0*/  @!P2 IMAD.MOV R126, RZ, RZ, -R126 ;  /* 0x000000ffff7ea224 */ /* 0x000fe200078e0a7e */
[----:B------:R-:W-:Y:S01]  /*5ce0*/  ISETP.GE.AND P2, PT, R186, RZ, PT ;  /* 0x000000ffba00720c */ /* 0x000fe20003f46270 */
[----:B------:R-:W-:Y:S01]  /*5cf0*/  @!P0 IMAD.MOV R134, RZ, RZ, -R134 ;  /* 0x000000ffff868224 */ /* 0x000fe200078e0a86 */
[----:B------:R-:W-:Y:S01]  /*5d00*/  ISETP.GE.AND P0, PT, R217, RZ, PT ;  /* 0x000000ffd900720c */ /* 0x000fe20003f06270 */
[----:B------:R-:W-:Y:S02]  /*5d10*/  @!P3 IMAD.MOV R135, RZ, RZ, -R135 ;  /* 0x000000ffff87b224 */ /* 0x000fe400078e0a87 */
[----:B------:R-:W-:Y:S01]  /*5d20*/  IMAD.MOV.U32 R166, RZ, RZ, R193 ;  /* 0x000000ffffa67224 */ /* 0x000fe200078e00c1 */
[----:B------:R-:W-:-:S04]  /*5d30*/  IADD3 R193, P3, PT, R191, R137, RZ ;  /* 0x00000089bfc17210 */ /* 0x000fc80007f7e0ff */
[----:B------:R-:W-:Y:S01]  /*5d40*/  LEA.HI.X.SX32 R191, R191, R136, 0x1, P3 ;  /* 0x00000088bfbf7211 */ /* 0x000fe200018f0eff */
[----:B-1----:R-:W-:Y:S01]  /*5d50*/  @P6 IMAD.MOV.U32 R158, RZ, RZ, R193 ;  /* 0x000000ffff9e6224 */ /* 0x002fe200078e00c1 */
[----:B------:R-:W-:Y:S01]  /*5d60*/  PRMT R192, RZ, 0x7610, R192 ;  /* 0x00007610ffc07816 */ /* 0x000fe200000000c0 */
[----:B------:R-:W-:Y:S01]  /*5d70*/  @!P2 IMAD.MOV R131, RZ, RZ, -R131 ;  /* 0x000000ffff83a224 */ /* 0x000fe200078e0a83 */
[----:B------:R-:W-:Y:S01]  /*5d80*/  ISETP.GE.AND P2, PT, R209, RZ, PT ;  /* 0x000000ffd100720c */ /* 0x000fe20003f46270 */
[----:B------:R-:W-:Y:S01]  /*5d90*/  @P6 IMAD.MOV.U32 R159, RZ, RZ, R191 ;  /* 0x000000ffff9f6224 */ /* 0x000fe200078e00bf */
[----:B------:R-:W-:Y:S01]  /*5da0*/  ISETP.GE.AND P4, PT, R187, RZ, PT ;  /* 0x000000ffbb00720c */ /* 0x000fe20003f86270 */
[----:B------:R-:W-:Y:S02]  /*5db0*/  IMAD.MOV.U32 R209, RZ, RZ, R160 ;  /* 0x000000ffffd17224 */ /* 0x000fe400078e00a0 */
[----:B------:R-:W-:Y:S01]  /*5dc0*/  @!P0 IMAD.MOV R156, RZ, RZ, -R156 ;  /* 0x000000ffff9c8224 */ /* 0x000fe200078e0a9c */
[----:B------:R-:W-:Y:S01]  /*5dd0*/  PLOP3.LUT P0, PT, PT, PT, UP1, 0x80, 0x8 ;  /* 0x000000000008781c */ /* 0x000fe20003f0f018 */
[----:B------:R1:W3:Y:S01]  /*5de0*/  @P6 LDG.E.U8 R192, desc[UR20][R158.64] ;  /* 0x000000149ec06981 */ /* 0x0002e2000c1e1100 */
[----:B------:R-:W-:-:S02]  /*5df0*/  ISETP.GE.AND P5, PT, R211, RZ, PT ;  /* 0x000000ffd300720c */ /* 0x000fc40003fa6270 */
[----:B0-----:R-:W-:Y:S01]  /*5e00*/  LEA.HI R160, R100, 0xe, RZ, 0x1a ;  /* 0x0000000e64a07811 */ /* 0x001fe200078fd0ff */
[----:B-1----:R-:W-:-:S03]  /*5e10*/  IMAD.MOV.U32 R158, RZ, RZ, R90 ;  /* 0x000000ffff9e7224 */ /* 0x002fc600078e005a */
[C---:B------:R-:W-:Y:S01]  /*5e20*/  ISETP.LT.AND P0, PT, R160.reuse, UR22, P0 ;  /* 0x00000016a0007c0c */ /* 0x040fe20008701270 */
[----:B------:R-:W-:Y:S02]  /*5e30*/  IMAD R90, R160, UR12, RZ ;  /* 0x0000000ca05a7c24 */ /* 0x000fe4000f8e02ff */
[----:B------:R-:W-:Y:S02]  /*5e40*/  IMAD.MOV.U32 R167, RZ, RZ, R157 ;  /* 0x000000ffffa77224 */ /* 0x000fe400078e009d */
[----:B------:R-:W-:Y:S01]  /*5e50*/  IMAD.MOV.U32 R157, RZ, RZ, R89 ;  /* 0x000000ffff9d7224 */ /* 0x000fe200078e0059 */
[----:B------:R-:W-:Y:S01]  /*5e60*/  IADD3 R89, P6, PT, R90, R137, RZ ;  /* 0x000000895a597210 */ /* 0x000fe20007fde0ff */
[----:B------:R-:W-:Y:S01]  /*5e70*/  @!P4 IMAD.MOV R132, RZ, RZ, -R132 ;  /* 0x000000ffff84c224 */ /* 0x000fe200078e0a84 */
[----:B------:R-:W-:Y:S02]  /*5e80*/  ISETP.GE.AND P4, PT, R210, RZ, PT ;  /* 0x000000ffd200720c */ /* 0x000fe40003f86270 */
[----:B------:R-:W-:Y:S01]  /*5e90*/  LEA.HI.X.SX32 R90, R90, R136, 0x1, P6 ;  /* 0x000000885a5a7211 */ /* 0x000fe200030f0eff */
[----:B------:R-:W-:Y:S01]  /*5ea0*/  IMAD.MOV.U32 R165, RZ, RZ, R161 ;  /* 0x000000ffffa57224 */ /* 0x000fe200078e00a1 */
[----:B------:R-:W-:Y:S01]  /*5eb0*/  PRMT R187, RZ, 0x7610, R187 ;  /* 0x00007610ffbb7816 */ /* 0x000fe200000000bb */
[----:B------:R-:W-:Y:S01]  /*5ec0*/  @!P5 IMAD.MOV R155, RZ, RZ, -R155 ;  /* 0x000000ffff9bd224 */ /* 0x000fe200078e0a9b */
[----:B------:R-:W-:Y:S01]  /*5ed0*/  ISETP.GE.AND P5, PT, R221, RZ, PT ;  /* 0x000000ffdd00720c */ /* 0x000fe20003fa6270 */
[----:B------:R-:W-:-:S02]  /*5ee0*/  @P0 IMAD.MOV.U32 R160, RZ, RZ, R89 ;  /* 0x000000ffffa00224 */ /* 0x000fc400078e0059 */
[----:B------:R-:W-:Y:S01]  /*5ef0*/  @P0 IMAD.MOV.U32 R161, RZ, RZ, R90 ;  /* 0x000000ffffa10224 */ /* 0x000fe200078e005a */
[----:B------:R-:W-:Y:S01]  /*5f00*/  LEA.HI R210, R100, 0x1e, RZ, 0x1a ;  /* 0x0000001e64d27811 */ /* 0x000fe200078fd0ff */
[----:B------:R-:W-:-:S03]  /*5f10*/  IMAD.MOV.U32 R159, RZ, RZ, R92 ;  /* 0x000000ffff9f7224 */ /* 0x000fc600078e005c */
[----:B------:R0:W3:Y:S01]  /*5f20*/  @P0 LDG.E.U8 R187, desc[UR20][R160.64] ;  /* 0x00000014a0bb0981 */ /* 0x0000e2000c1e1100 */
[----:B------:R-:W-:Y:S01]  /*5f30*/  PLOP3.LUT P0, PT, PT, PT, UP1, 0x80, 0x8 ;  /* 0x000000000008781c */ /* 0x000fe20003f0f018 */
[----:B------:R-:W-:Y:S01]  /*5f40*/  @!P4 IMAD.MOV R158, RZ, RZ, -R158 ;  /* 0x000000ffff9ec224 */ /* 0x000fe200078e0a9e */
[----:B------:R-:W-:Y:S01]  /*5f50*/  ISETP.GE.AND P4, PT, R222, RZ, PT ;  /* 0x000000ffde00720c */ /* 0x000fe20003f86270 */
[C---:B------:R-:W-:Y:S01]  /*5f60*/  IMAD R92, R210.reuse, UR12, RZ ;  /* 0x0000000cd25c7c24 */ /* 0x040fe2000f8e02ff */
[----:B------:R-:W-:Y:S01]  /*5f70*/  ISETP.LT.AND P0, PT, R210, UR22, P0 ;  /* 0x00000016d2007c0c */ /* 0x000fe20008701270 */
[----:B------:R-:W-:Y:S02]  /*5f80*/  @!P5 IMAD.MOV R154, RZ, RZ, -R154 ;  /* 0x000000ffff9ad224 */ /* 0x000fe400078e0a9a */
[----:B0-----:R-:W-:Y:S01]  /*5f90*/  IMAD.MOV.U32 R160, RZ, RZ, R91 ;  /* 0x000000ffffa07224 */ /* 0x001fe200078e005b */
[----:B------:R-:W-:Y:S01]  /*5fa0*/  IADD3 R91, P5, PT, R92, R137, RZ ;  /* 0x000000895c5b7210 */ /* 0x000fe20007fbe0ff */
[----:B------:R-:W-:Y:S01]  /*5fb0*/  @!P2 IMAD.MOV R157, RZ, RZ, -R157 ;  /* 0x000000ffff9da224 */ /* 0x000fe200078e0a9d */
[----:B------:R-:W-:-:S02]  /*5fc0*/  ISETP.GE.AND P2, PT, R220, RZ, PT ;  /* 0x000000ffdc00720c */ /* 0x000fc40003f46270 */
[----:B------:R-:W-:-:S03]  /*5fd0*/  LEA.HI.X.SX32 R92, R92, R136, 0x1, P5 ;  /* 0x000000885c5c7211 */ /* 0x000fc600028f0eff */
[----:B------:R-:W-:Y:S01]  /*5fe0*/  @!P4 IMAD.MOV R160, RZ, RZ, -R160 ;  /* 0x000000ffffa0c224 */ /* 0x000fe200078e0aa0 */
[----:B------:R-:W-:Y:S01]  /*5ff0*/  ISETP.GE.AND P3, PT, R219, RZ, PT ;  /* 0x000000ffdb00720c */ /* 0x000fe20003f66270 */
[----:B------:R-:W-:Y:S01]  /*6000*/  IMAD.MOV.U32 R217, RZ, RZ, R163 ;  /* 0x000000ffffd97224 */ /* 0x000fe200078e00a3 */
[----:B------:R-:W-:Y:S01]  /*6010*/  PRMT R186, RZ, 0x7610, R186 ;  /* 0x00007610ffba7816 */ /* 0x000fe200000000ba */
[----:B------:R-:W-:Y:S01]  /*6020*/  IMAD.MOV.U32 R219, RZ, RZ, R162 ;  /* 0x000000ffffdb7224 */ /* 0x000fe200078e00a2 */
[----:B------:R-:W-:Y:S01]  /*6030*/  ISETP.GE.AND P4, PT, R226, RZ, PT ;  /* 0x000000ffe200720c */ /* 0x000fe20003f86270 */
[----:B------:R-:W-:Y:S02]  /*6040*/  @P0 IMAD.MOV.U32 R162, RZ, RZ, R91 ;  /* 0x000000ffffa20224 */ /* 0x000fe400078e005b */
[----:B------:R-:W-:Y:S01]  /*6050*/  @P0 IMAD.MOV.U32 R163, RZ, RZ, R92 ;  /* 0x000000ffffa30224 */ /* 0x000fe200078e005c */
[----:B------:R-:W-:Y:S01]  /*6060*/  ISETP.GE.AND P6, PT, R224, RZ, PT ;  /* 0x000000ffe000720c */ /* 0x000fe20003fc6270 */
[----:B------:R-:W-:Y:S01]  /*6070*/  IMAD.MOV.U32 R211, RZ, RZ, R164 ;  /* 0x000000ffffd37224 */ /* 0x000fe200078e00a4 */
[----:B------:R-:W-:-:S02]  /*6080*/  LEA.HI R164, R100, 0x2e, RZ, 0x1a ;  /* 0x0000002e64a47811 */ /* 0x000fc400078fd0ff */
[----:B------:R0:W3:Y:S01]  /*6090*/  @P0 LDG.E.U8 R186, desc[UR20][R162.64] ;  /* 0x00000014a2ba0981 */ /* 0x0000e2000c1e1100 */
[----:B------:R-:W-:Y:S01]  /*60a0*/  PLOP3.LUT P0, PT, PT, PT, UP1, 0x80, 0x8 ;  /* 0x000000000008781c */ /* 0x000fe20003f0f018 */
[----:B------:R-:W-:Y:S01]  /*60b0*/  @!P2 IMAD.MOV R153, RZ, RZ, -R153 ;  /* 0x000000ffff99a224 */ /* 0x000fe200078e0a99 */
[----:B------:R-:W-:Y:S01]  /*60c0*/  ISETP.GE.AND P2, PT, R227, RZ, PT ;  /* 0x000000ffe300720c */ /* 0x000fe20003f46270 */
[----:B------:R-:W-:Y:S01]  /*60d0*/  IMAD.MOV.U32 R161, RZ, RZ, R94 ;  /* 0x000000ffffa17224 */ /* 0x000fe200078e005e */
[C---:B------:R-:W-:Y:S01]  /*60e0*/  ISETP.LT.AND P0, PT, R164.reuse, UR22, P0 ;  /* 0x00000016a4007c0c */ /* 0x040fe20008701270 */
[----:B------:R-:W-:Y:S02]  /*60f0*/  IMAD R94, R164, UR12, RZ ;  /* 0x0000000ca45e7c24 */ /* 0x000fe4000f8e02ff */
[----:B0-----:R-:W-:-:S04]  /*6100*/  IMAD.MOV.U32 R162, RZ, RZ, R93 ;  /* 0x000000ffffa27224 */ /* 0x001fc800078e005d */
[----:B------:R-:W-:Y:S01]  /*6110*/  @!P4 IMAD.MOV R162, RZ, RZ, -R162 ;  /* 0x000000ffffa2c224 */ /* 0x000fe200078e0aa2 */
[----:B------:R-:W-:Y:S01]  /*6120*/  IADD3 R93, P4, PT, R94, R137, RZ ;  /* 0x000000895e5d7210 */ /* 0x000fe20007f9e0ff */
[----:B------:R-:W-:Y:S01]  /*6130*/  @!P6 IMAD.MOV R152, RZ, RZ, -R152 ;  /* 0x000000ffff98e224 */ /* 0x000fe200078e0a98 */
[----:B------:R-:W-:Y:S01]  /*6140*/  ISETP.GE.AND P6, PT, R230, RZ, PT ;  /* 0x000000ffe600720c */ /* 0x000fe20003fc6270 */
        /* <DEDUP_REMOVED lines=10> */
[----:B------:R-:W-:-:S03]  /*61f0*/  @!P6 IMAD.MOV R149, RZ, RZ, -R149 ;  /* 0x000000ffff95e224 */ /* 0x000fc600078e0a95 */
[----:B------:R0:W4:Y:S01]  /*6200*/  @P0 LDG.E.U8 R181, desc[UR20][R164.64] ;  /* 0x00000014a4b50981 */ /* 0x000122000c1e1100 */
[----:B------:R-:W-:Y:S01]  /*6210*/  PLOP3.LUT P0, PT, PT, PT, UP1, 0x80, 0x8 ;  /* 0x000000000008781c */ /* 0x000fe20003f0f018 */
[----:B------:R-:W-:Y:S01]  /*6220*/  @!P3 IMAD.MOV R151, RZ, RZ, -R151 ;  /* 0x000000ffff97b224 */ /* 0x000fe200078e0a97 */
[----:B------:R-:W-:Y:S01]  /*6230*/  ISETP.GE.AND P6, PT, R237, RZ, PT ;  /* 0x000000ffed00720c */ /* 0x000fe20003fc6270 */
[----:B------:R-:W-:Y:S01]  /*6240*/  IMAD.MOV.U32 R163, RZ, RZ, R96 ;  /* 0x000000ffffa37224 */ /* 0x000fe200078e0060 */
[----:B------:R-:W-:Y:S01]  /*6250*/  ISETP.GE.AND P3, PT, R233, RZ, PT ;  /* 0x000000ffe900720c */ /* 0x000fe20003f66270 */
[C---:B------:R-:W-:Y:S01]  /*6260*/  IMAD R96, R220.reuse, UR12, RZ ;  /* 0x0000000cdc607c24 */ /* 0x040fe2000f8e02ff */
[----:B------:R-:W-:Y:S01]  /*6270*/  ISETP.LT.AND P0, PT, R220, UR22, P0 ;  /* 0x00000016dc007c0c */ /* 0x000fe20008701270 */
[----:B0-----:R-:W-:-:S04]  /*6280*/  IMAD.MOV.U32 R164, RZ, RZ, R95 ;  /* 0x000000ffffa47224 */ /* 0x001fc800078e005f */
[----:B------:R-:W-:Y:S01]  /*6290*/  @!P2 IMAD.MOV R164, RZ, RZ, -R164 ;  /* 0x000000ffffa4a224 */ /* 0x000fe200078e0aa4 */
[----:B------:R-:W-:Y:S01]  /*62a0*/  IADD3 R95, P2, PT, R96, R137, RZ ;  /* 0x00000089605f7210 */ /* 0x000fe20007f5e0ff */
[----:B------:R-:W-:-:S03]  /*62b0*/  IMAD.MOV.U32 R224, RZ, RZ, R219 ;  /* 0x000000ffffe07224 */ /* 0x000fc600078e00db */
[----:B------:R-:W-:Y:S01]  /*62c0*/  LEA.HI.X.SX32 R96, R96, R136, 0x1, P2 ;  /* 0x0000008860607211 */ /* 0x000fe200010f0eff */
[----:B------:R-:W-:Y:S01]  /*62d0*/  IMAD.MOV.U32 R221, RZ, RZ, R217 ;  /* 0x000000ffffdd7224 */ /* 0x000fe200078e00d9 */
[----:B------:R-:W-:Y:S01]  /*62e0*/  PRMT R175, RZ, 0x7610, R175 ;  /* 0x00007610ffaf7816 */ /* 0x000fe200000000af */
[----:B------:R-:W-:Y:S02]  /*62f0*/  IMAD.MOV.U32 R219, RZ, RZ, R209 ;  /* 0x000000ffffdb7224 */ /* 0x000fe400078e00d1 */
[----:B------:R-:W-:Y:S01]  /*6300*/  @!P6 IMAD.MOV R147, RZ, RZ, -R147 ;  /* 0x000000ffff93e224 */ /* 0x000fe200078e0a93 */
[----:B--2---:R-:W-:Y:S01]  /*6310*/  ISETP.GE.AND P6, PT, R240, RZ, PT ;  /* 0x000000fff000720c */ /* 0x004fe20003fc6270 */
[----:B------:R-:W-:Y:S01]  /*6320*/  @!P3 IMAD.MOV R150, RZ, RZ, -R150 ;  /* 0x000000ffff96b224 */ /* 0x000fe200078e0a96 */
[----:B------:R-:W-:Y:S01]  /*6330*/  ISETP.GE.AND P3, PT, R236, RZ, PT ;  /* 0x000000ffec00720c */ /* 0x000fe20003f66270 */
[----:B------:R-:W-:Y:S02]  /*6340*/  IMAD.MOV.U32 R217, RZ, RZ, R167 ;  /* 0x000000ffffd97224 */ /* 0x000fe400078e00a7 */
[----:B------:R-:W-:-:S02]  /*6350*/  IMAD.MOV.U32 R209, RZ, RZ, R166 ;  /* 0x000000ffffd17224 */ /* 0x000fc400078e00a6 */
[----:B------:R-:W-:Y:S02]  /*6360*/  @P0 IMAD.MOV.U32 R166, RZ, RZ, R95 ;  /* 0x000000ffffa60224 */ /* 0x000fe400078e005f */
[----:B------:R-:W-:Y:S01]  /*6370*/  @P0 IMAD.MOV.U32 R167, RZ, RZ, R96 ;  /* 0x000000ffffa70224 */ /* 0x000fe200078e0060 */
[C---:B------:R-:W-:Y:S01]  /*6380*/  LEA.HI R225, R100.reuse, 0x5e, RZ, 0x1a ;  /* 0x0000005e64e17811 */ /* 0x040fe200078fd0ff */
[----:B------:R-:W-:Y:S01]  /*6390*/  IMAD.MOV.U32 R220, RZ, RZ, R210 ;  /* 0x000000ffffdc7224 */ /* 0x000fe200078e00d2 */
[----:B------:R-:W-:Y:S02]  /*63a0*/  LEA.HI R210, R100, 0x4e, RZ, 0x1a ;  /* 0x0000004e64d27811 */ /* 0x000fe400078fd0ff */
[----:B------:R-:W-:Y:S01]  /*63b0*/  ISETP.GE.AND P5, PT, R229, RZ, PT ;  /* 0x000000ffe500720c */ /* 0x000fe20003fa6270 */
[----:B------:R0:W2:Y:S01]  /*63c0*/  @P0 LDG.E.U8 R175, desc[UR20][R166.64] ;  /* 0x00000014a6af0981 */ /* 0x0000a2000c1e1100 */
[----:B------:R-:W-:Y:S01]  /*63d0*/  PLOP3.LUT P0, PT, PT, PT, UP1, 0x80, 0x8 ;  /* 0x000000000008781c */ /* 0x000fe20003f0f018 */
[----:B------:R-:W-:-:S03]  /*63e0*/  IMAD R100, R225, UR12, RZ ;  /* 0x0000000ce1647c24 */ /* 0x000fc6000f8e02ff */
[C---:B------:R-:W-:Y:S01]  /*63f0*/  ISETP.LT.AND P0, PT, R210.reuse, UR22, P0 ;  /* 0x00000016d2007c0c */ /* 0x040fe20008701270 */
[----:B------:R-:W-:Y:S02]  /*6400*/  @!P6 IMAD.MOV R144, RZ, RZ, -R144 ;  /* 0x000000ffff90e224 */ /* 0x000fe400078e0a90 */
[----:B0-----:R-:W-:Y:S02]  /*6410*/  IMAD.MOV.U32 R166, RZ, RZ, R98 ;  /* 0x000000ffffa67224 */ /* 0x001fe400078e0062 */
[----:B------:R-:W-:Y:S02]  /*6420*/  IMAD R98, R210, UR12, RZ ;  /* 0x0000000cd2627c24 */ /* 0x000fe4000f8e02ff */
[----:B------:R-:W-:Y:S01]  /*6430*/  IMAD.MOV.U32 R167, RZ, RZ, R99 ;  /* 0x000000ffffa77224 */ /* 0x000fe200078e0063 */
[-C--:B------:R-:W-:Y:S01]  /*6440*/  IADD3 R99, P6, PT, R100, R137.reuse, RZ ;  /* 0x0000008964637210 */ /* 0x080fe20007fde0ff */
[----:B------:R-:W-:Y:S01]  /*6450*/  IMAD.MOV.U32 R165, RZ, RZ, R97 ;  /* 0x000000ffffa57224 */ /* 0x000fe200078e0061 */
[----:B------:R-:W-:Y:S01]  /*6460*/  ISETP.GE.AND P4, PT, R234, RZ, PT ;  /* 0x000000ffea00720c */ /* 0x000fe20003f86270 */
[----:B------:R-:W-:Y:S01]  /*6470*/  @!P3 IMAD.MOV R148, RZ, RZ, -R148 ;  /* 0x000000ffff94b224 */ /* 0x000fe200078e0a94 */
[----:B------:R-:W-:Y:S01]  /*6480*/  IADD3 R97, P3, PT, R98, R137, RZ ;  /* 0x0000008962617210 */ /* 0x000fe20007f7e0ff */
[----:B------:R-:W-:Y:S01]  /*6490*/  @!P5 IMAD.MOV R163, RZ, RZ, -R163 ;  /* 0x000000ffffa3d224 */ /* 0x000fe200078e0aa3 */
[----:B------:R-:W-:-:S02]  /*64a0*/  LEA.HI.X.SX32 R100, R100, R136, 0x1, P6 ;  /* 0x0000008864647211 */ /* 0x000fc400030f0eff */
[----:B------:R-:W-:Y:S02]  /*64b0*/  LEA.HI.X.SX32 R98, R98, R136, 0x1, P3 ;  /* 0x0000008862627211 */ /* 0x000fe400018f0eff */
[----:B------:R-:W-:Y:S02]  /*64c0*/  ISETP.GE.AND P6, PT, R206, RZ, PT ;  /* 0x000000ffce00720c */ /* 0x000fe40003fc6270 */
[----:B------:R-:W-:Y:S01]  /*64d0*/  ISETP.GE.AND P5, PT, R235, RZ, PT ;  /* 0x000000ffeb00720c */ /* 0x000fe20003fa6270 */
[----:B------:R-:W0:Y:S01]  /*64e0*/  S2R R206, SR_TID.X ;  /* 0x0000000000ce7919 */ /* 0x000e220000002100 */
[----:B------:R-:W-:Y:S01]  /*64f0*/  IMAD.MOV.U32 R222, RZ, RZ, R211 ;  /* 0x000000ffffde7224 */ /* 0x000fe200078e00d3 */
[----:B------:R-:W-:Y:S01]  /*6500*/  PRMT R24, RZ, 0x7610, R24 ;  /* 0x00007610ff187816 */ /* 0x000fe20000000018 */
[----:B------:R-:W-:Y:S02]  /*6510*/  @P0 IMAD.MOV.U32 R210, RZ, RZ, R97 ;  /* 0x000000ffffd20224 */ /* 0x000fe400078e0061 */
[----:B------:R-:W-:-:S02]  /*6520*/  @P0 IMAD.MOV.U32 R211, RZ, RZ, R98 ;  /* 0x000000ffffd30224 */ /* 0x000fc400078e0062 */
[----:B------:R-:W-:Y:S01]  /*6530*/  @!P4 IMAD.MOV R165, RZ, RZ, -R165 ;  /* 0x000000ffffa5c224 */ /* 0x000fe200078e0aa5 */
[----:B------:R-:W-:Y:S02]  /*6540*/  ISETP.GE.AND P4, PT, R239, RZ, PT ;  /* 0x000000ffef00720c */ /* 0x000fe40003f86270 */
[----:B------:R1:W2:Y:S01]  /*6550*/  @P0 LDG.E.U8 R24, desc[UR20][R210.64] ;  /* 0x00000014d2180981 */ /* 0x0002a2000c1e1100 */
[----:B------:R-:W-:Y:S01]  /*6560*/  PLOP3.LUT P0, PT, PT, PT, UP1, 0x80, 0x8 ;  /* 0x000000000008781c */ /* 0x000fe20003f0f018 */
[----:B------:R-:W-:Y:S01]  /*6570*/  @!P5 IMAD.MOV R166, RZ, RZ, -R166 ;  /* 0x000000ffffa6d224 */ /* 0x000fe200078e0aa6 */
[----:B------:R-:W-:Y:S02]  /*6580*/  ISETP.GE.AND P5, PT, R241, RZ, PT ;  /* 0x000000fff100720c */ /* 0x000fe40003fa6270 */
[----:B------:R-:W-:Y:S02]  /*6590*/  ISETP.LT.AND P0, PT, R225, UR22, P0 ;  /* 0x00000016e1007c0c */ /* 0x000fe40008701270 */
[----:B------:R-:W-:-:S04]  /*65a0*/  ISETP.GE.AND P3, PT, R242, RZ, PT ;  /* 0x000000fff200720c */ /* 0x000fc80003f66270 */
[----:B------:R-:W-:Y:S01]  /*65b0*/  @!P4 IMAD.MOV R167, RZ, RZ, -R167 ;  /* 0x000000ffffa7c224 */ /* 0x000fe200078e0aa7 */
[----:B------:R-:W-:Y:S02]  /*65c0*/  ISETP.GE.AND P4, PT, R245, RZ, PT ;  /* 0x000000fff500720c */ /* 0x000fe40003f86270 */
[----:B------:R-:W-:Y:S02]  /*65d0*/  PRMT R19, RZ, 0x7610, R19 ;  /* 0x00007610ff137816 */ /* 0x000fe40000000013 */
[----:B------:R-:W-:Y:S01]  /*65e0*/  @!P5 IMAD.MOV R145, RZ, RZ, -R145 ;  /* 0x000000ffff91d224 */ /* 0x000fe200078e0a91 */
[----:B------:R-:W-:Y:S01]  /*65f0*/  ISETP.GE.AND P5, PT, R244, RZ, PT ;  /* 0x000000fff400720c */ /* 0x000fe20003fa6270 */
[----:B-1----:R-:W-:Y:S02]  /*6600*/  @P0 IMAD.MOV.U32 R210, RZ, RZ, R99 ;  /* 0x000000ffffd20224 */ /* 0x002fe400078e0063 */
[----:B------:R-:W-:Y:S02]  /*6610*/  @P0 IMAD.MOV.U32 R211, RZ, RZ, R100 ;  /* 0x000000ffffd30224 */ /* 0x000fe400078e0064 */
[----:B------:R-:W-:Y:S01]  /*6620*/  @!P3 IMAD.MOV R140, RZ, RZ, -R140 ;  /* 0x000000ffff8cb224 */ /* 0x000fe200078e0a8c */
[----:B------:R-:W-:-:S02]  /*6630*/  ISETP.GE.AND P3, PT, R182, RZ, PT ;  /* 0x000000ffb600720c */ /* 0x000fc40003f66270 */
[----:B------:R1:W2:Y:S01]  /*6640*/  @P0 LDG.E.U8 R19, desc[UR20][R210.64] ;  /* 0x00000014d2130981 */ /* 0x0002a2000c1e1100 */
[----:B0-----:R-:W-:Y:S01]  /*6650*/  LEA.HI R226, R206, 0x6e, RZ, 0x1a ;  /* 0x0000006ecee27811 */ /* 0x001fe200078fd0ff */
[----:B------:R-:W-:Y:S02]  /*6660*/  IMAD.MOV.U32 R225, RZ, RZ, R180 ;  /* 0x000000ffffe17224 */ /* 0x000fe400078e00b4 */
[----:B------:R-:W-:Y:S01]  /*6670*/  @!P4 IMAD.MOV R142, RZ, RZ, -R142 ;  /* 0x000000ffff8ec224 */ /* 0x000fe200078e0a8e */
[----:B------:R-:W-:Y:S01]  /*6680*/  ISETP.GE.AND P4, PT, R203, RZ, PT ;  /* 0x000000ffcb00720c */ /* 0x000fe20003f86270 */
[----:B------:R-:W-:Y:S01]  /*6690*/  IMAD R180, R226, UR12, RZ ;  /* 0x0000000ce2b47c24 */ /* 0x000fe2000f8e02ff */
[----:B-1----:R-:W-:Y:S01]  /*66a0*/  LEA.HI R210, R206, 0x7e, RZ, 0x1a ;  /* 0x0000007eced27811 */ /* 0x002fe200078fd0ff */
[----:B------:R-:W-:-:S04]  /*66b0*/  @!P5 IMAD.MOV R143, RZ, RZ, -R143 ;  /* 0x000000ffff8fd224 */ /* 0x000fc800078e0a8f */
[----:B------:R-:W-:Y:S01]  /*66c0*/  IMAD R203, R210, UR12, RZ ;  /* 0x0000000cd2cb7c24 */ /* 0x000fe2000f8e02ff */
[----:B------:R-:W-:Y:S01]  /*66d0*/  IADD3 R182, P5, PT, R180, R137, RZ ;  /* 0x00000089b4b67210 */ /* 0x000fe20007fbe0ff */
[----:B------:R-:W-:-:S03]  /*66e0*/  @!P3 IMAD.MOV R139, RZ, RZ, -R139 ;  /* 0x000000ffff8bb224 */ /* 0x000fc600078e0a8b */
[C---:B------:R-:W-:Y:S02]  /*66f0*/  IADD3 R137, P3, PT, R203.reuse, R137, RZ ;  /* 0x00000089cb897210 */ /* 0x040fe40007f7e0ff */
[-C--:B------:R-:W-:Y:S02]  /*6700*/  LEA.HI.X.SX32 R180, R180, R136.reuse, 0x1, P5 ;  /* 0x00000088b4b47211 */ /* 0x080fe400028f0eff */
[----:B------:R-:W-:Y:S01]  /*6710*/  LEA.HI.X.SX32 R136, R203, R136, 0x1, P3 ;  /* 0x00000088cb887211 */ /* 0x000fe200018f0eff */
[----:B------:R0:W-:Y:S01]  /*6720*/  STL [R1+0x134], R137 ;  /* 0x0001348901007387 */ /* 0x0001e20000100800 */
[----:B------:R-:W-:-:S03]  /*6730*/  PLOP3.LUT P0, PT, PT, PT, UP1, 0x80, 0x8 ;  /* 0x000000000008781c */ /* 0x000fc60003f0f018 */
[----:B------:R1:W-:Y:S01]  /*6740*/  STL [R1+0x130], R136 ;  /* 0x0001308801007387 */ /* 0x0003e20000100800 */
[----:B------:R-:W-:Y:S01]  /*6750*/  ISETP.LT.AND P0, PT, R226, UR22, P0 ;  /* 0x00000016e2007c0c */ /* 0x000fe20008701270 */
[----:B------:R-:W-:Y:S02]  /*6760*/  IMAD.MOV.U32 R239, RZ, RZ, R224 ;  /* 0x000000ffffef7224 */ /* 0x000fe400078e00e0 */
[----:B------:R-:W2:Y:S01]  /*6770*/  LDL.LU R234, [R1+0x74] ;  /* 0x0000740001ea7983 */ /* 0x000ea20000300800 */
[----:B------:R-:W-:-:S03]  /*6780*/  IMAD.MOV.U32 R240, RZ, RZ, R222 ;  /* 0x000000fffff07224 */ /* 0x000fc600078e00de */
[----:B------:R-:W4:Y:S01]  /*6790*/  LDL.LU R230, [R1+0x70] ;  /* 0x0000700001e67983 */ /* 0x000f220000300800 */
[----:B------:R-:W-:-:S03]  /*67a0*/  IMAD.MOV.U32 R242, RZ, RZ, R220 ;  /* 0x000000fffff27224 */ /* 0x000fc600078e00dc */
[----:B------:R-:W4:Y:S04]  /*67b0*/  LDL.LU R226, [R1+0x6c] ;  /* 0x00006c0001e27983 */ /* 0x000f280000300800 */
[----:B------:R-:W4:Y:S04]  /*67c0*/  LDL.LU R224, [R1+0x68] ;  /* 0x0000680001e07983 */ /* 0x000f280000300800 */
[----:B------:R-:W4:Y:S04]  /*67d0*/  LDL.LU R222, [R1+0x64] ;  /* 0x0000640001de7983 */ /* 0x000f280000300800 */
[----:B------:R-:W4:Y:S01]  /*67e0*/  LDL.LU R220, [R1+0x60] ;  /* 0x0000600001dc7983 */ /* 0x000f220000300800 */
[----:B------:R-:W-:-:S13]  /*67f0*/  ISETP.GE.AND P2, PT, R238, RZ, PT ;  /* 0x000000ffee00720c */ /* 0x000fda0003f46270 */
[----:B------:R-:W-:Y:S01]  /*6800*/  @!P2 IMAD.MOV R146, RZ, RZ, -R146 ;  /* 0x000000ffff92a224 */ /* 0x000fe200078e0a92 */
[----:B------:R-:W-:Y:S02]  /*6810*/  ISETP.GE.AND P2, PT, R243, RZ, PT ;  /* 0x000000fff300720c */ /* 0x000fe40003f46270 */
[----:B------:R-:W-:Y:S01]  /*6820*/  ISETP.GE.AND P5, PT, R205, RZ, PT ;  /* 0x000000ffcd00720c */ /* 0x000fe20003fa6270 */
[----:B------:R-:W-:Y:S01]  /*6830*/  @P0 IMAD.MOV.U32 R205, RZ, RZ, R180 ;  /* 0x000000ffffcd0224 */ /* 0x000fe200078e00b4 */
[----:B------:R-:W-:-:S09]  /*6840*/  PRMT R21, RZ, 0x7610, R21 ;  /* 0x00007610ff157816 */ /* 0x000fd20000000015 */
[----:B------:R-:W-:Y:S01]  /*6850*/  @!P2 IMAD.MOV R141, RZ, RZ, -R141 ;  /* 0x000000ffff8da224 */ /* 0x000fe200078e0a8d */
[----:B------:R-:W-:Y:S01]  /*6860*/  ISETP.GE.AND P2, PT, R204, RZ, PT ;  /* 0x000000ffcc00720c */ /* 0x000fe20003f46270 */
[----:B------:R-:W-:-:S05]  /*6870*/  @P0 IMAD.MOV.U32 R204, RZ, RZ, R182 ;  /* 0x000000ffffcc0224 */ /* 0x000fca00078e00b6 */
[----:B------:R-:W4:Y:S01]  /*6880*/  @P0 LDG.E.U8 R21, desc[UR20][R204.64] ;  /* 0x00000014cc150981 */ /* 0x000f22000c1e1100 */
[----:B------:R-:W-:-:S04]  /*6890*/  PLOP3.LUT P0, PT, PT, PT, UP1, 0x80, 0x8 ;  /* 0x000000000008781c */ /* 0x000fc80003f0f018 */
[----:B------:R-:W-:Y:S01]  /*68a0*/  ISETP.LT.AND P0, PT, R210, UR22, P0 ;  /* 0x00000016d2007c0c */ /* 0x000fe20008701270 */
[----:B------:R-:W-:-:S04]  /*68b0*/  @!UP2 UIADD3 UR4, UPT, UPT, -UR7, 0x100000, URZ ;  /* 0x001000000704a890 */ /* 0x000fc8000fffe1ff */
[----:B------:R-:W-:Y:S02]  /*68c0*/  @!UP2 USHF.L.U32 UR5, UR4, 0xb, URZ ;  /* 0x0000000b0405a899 */ /* 0x000fe400080006ff */
[----:B------:R-:W-:Y:S01]  /*68d0*/  @!UP2 USHF.L.U32 UR4, UR4, 0x1, URZ ;  /* 0x000000010404a899 */ /* 0x000fe200080006ff */
[----:B------:R-:W-:-:S05]  /*68e0*/  PRMT R238, RZ, 0x7610, R238 ;  /* 0x00007610ffee7816 */ /* 0x000fca00000000ee */
[----:B0-----:R-:W-:-:S04]  /*68f0*/  @P0 LOP3.LUT R137, R137, R136, RZ, 0x3c, !PT ;  /* 0x0000008889890212 */ /* 0x001fc800078e3cff */
[----:B-1----:R-:W-:-:S04]  /*6900*/  @P0 LOP3.LUT R136, R137, R136, RZ, 0x3c, !PT ;  /* 0x0000008889880212 */ /* 0x002fc800078e3cff */
[----:B------:R-:W-:Y:S01]  /*6910*/  @P0 LOP3.LUT R137, R137, R136, RZ, 0x3c, !PT ;  /* 0x0000008889890212 */ /* 0x000fe200078e3cff */
[----:B------:R-:W-:Y:S01]  /*6920*/  VOTEU.ALL UP3, P1 ;  /* 0x0000000000ff7886 */ /* 0x000fe20000860000 */
[----:B------:R-:W-:-:S03]  /*6930*/  IMAD.MOV.U32 R244, RZ, RZ, R209 ;  /* 0x000000fffff47224 */ /* 0x000fc600078e00d1 */
[----:B------:R0:W4:Y:S01]  /*6940*/  @P0 LDG.E.U8 R238, desc[UR20][R136.64] ;  /* 0x0000001488ee0981 */ /* 0x000122000c1e1100 */
[----:B------:R-:W-:Y:S01]  /*6950*/  IMAD.MOV.U32 R245, RZ, RZ, R217 ;  /* 0x000000fffff57224 */ /* 0x000fe200078e00d9 */
[----:B------:R1:W2:Y:S01]  /*6960*/  @!UP3 SYNCS.EXCH.64 URZ, [UR9+0x8008], UR4 ;  /* 0x0080080409ffb5b2 */ /* 0x0002a20008000100 */
[----:B------:R-:W-:Y:S02]  /*6970*/  IMAD.MOV.U32 R243, RZ, RZ, R219 ;  /* 0x000000fffff37224 */ /* 0x000fe400078e00db */
[----:B------:R-:W-:Y:S01]  /*6980*/  IMAD.MOV.U32 R241, RZ, RZ, R221 ;  /* 0x000000fffff17224 */ /* 0x000fe200078e00dd */
[----:B0-----:R-:W-:Y:S01]  /*6990*/  LOP3.LUT R137, R206, 0x7f, RZ, 0xc0, !PT ;  /* 0x0000007fce897812 */ /* 0x001fe200078ec0ff */
[----:B------:R-:W-:Y:S01]  /*69a0*/  IMAD.MOV.U32 R236, RZ, RZ, R225 ;  /* 0x000000ffffec7224 */ /* 0x000fe200078e00e1 */
[----:B------:R-:W-:Y:S01]  /*69b0*/  ISETP.GE.AND P3, PT, R208, RZ, PT ;  /* 0x000000ffd000720c */ /* 0x000fe20003f66270 */
[----:B------:R-:W-:Y:S01]  /*69c0*/  @!P6 IMAD.MOV R138, RZ, RZ, -R138 ;  /* 0x000000ffff8ae224 */ /* 0x000fe200078e0a8a */
[----:B------:R-:W-:Y:S01]  /*69d0*/  ISETP.GE.AND P0, PT, R213, RZ, PT ;  /* 0x000000ffd500720c */ /* 0x000fe20003f06270 */
[----:B------:R-:W-:Y:S01]  /*69e0*/  STS.U8 [R137+UR9], R244 ;  /* 0x000000f489007988 */ /* 0x000fe20008000009 */
[----:B------:R-:W-:Y:S01]  /*69f0*/  @!P2 IMAD.MOV R111, RZ, RZ, -R111 ;  /* 0x000000ffff6fa224 */ /* 0x000fe200078e0a6f */
[----:B-1----:R-:W0:Y:S02]  /*6a00*/  LDCU UR4, c[0x0][0x3b0] ;  /* 0x00007600ff0477ac */ /* 0x002e240008000800 */
[----:B------:R-:W-:Y:S04]  /*6a10*/  STS.U8 [R137+UR9+0x200], R245 ;  /* 0x000200f589007988 */ /* 0x000fe80008000009 */
[----:B------:R-:W-:Y:S04]  /*6a20*/  STS.U8 [R137+UR9+0x400], R243 ;  /* 0x000400f389007988 */ /* 0x000fe80008000009 */
[----:B------:R-:W-:Y:S04]  /*6a30*/  STS.U8 [R137+UR9+0x600], R242 ;  /* 0x000600f289007988 */ /* 0x000fe80008000009 */
[----:B------:R-:W-:Y:S04]  /*6a40*/  STS.U8 [R137+UR9+0x800], R240 ;  /* 0x000800f089007988 */ /* 0x000fe80008000009 */
[----:B------:R-:W-:Y:S04]  /*6a50*/  STS.U8 [R137+UR9+0xa00], R241 ;  /* 0x000a00f189007988 */ /* 0x000fe80008000009 */
[----:B------:R-:W-:Y:S04]  /*6a60*/  STS.U8 [R137+UR9+0xc00], R239 ;  /* 0x000c00ef89007988 */ /* 0x000fe80008000009 */
[----:B------:R-:W-:Y:S01]  /*6a70*/  STS.U8 [R137+UR9+0xe00], R236 ;  /* 0x000e00ec89007988 */ /* 0x000fe20008000009 */
[----:B------:R-:W-:Y:S01]  /*6a80*/  @!P4 IMAD.MOV R110, RZ, RZ, -R110 ;  /* 0x000000ffff6ec224 */ /* 0x000fe200078e0a6e */
[----:B------:R-:W-:Y:S01]  /*6a90*/  ISETP.GE.AND P6, PT, R207, RZ, PT ;  /* 0x000000ffcf00720c */ /* 0x000fe20003fc6270 */
[----:B------:R-:W-:Y:S01]  /*6aa0*/  @!P5 IMAD.MOV R109, RZ, RZ, -R109 ;  /* 0x000000ffff6dd224 */ /* 0x000fe200078e0a6d */
[----:B------:R-:W-:Y:S01]  /*6ab0*/  ISETP.GE.AND P2, PT, R212, RZ, PT ;  /* 0x000000ffd400720c */ /* 0x000fe20003f46270 */
[----:B------:R-:W-:Y:S01]  /*6ac0*/  @!P3 IMAD.MOV R107, RZ, RZ, -R107 ;  /* 0x000000ffff6bb224 */ /* 0x000fe200078e0a6b */
[----:B------:R-:W-:-:S02]  /*6ad0*/  ISETP.GE.AND P4, PT, R215, RZ, PT ;  /* 0x000000ffd700720c */ /* 0x000fc40003f86270 */
[----:B------:R-:W-:Y:S02]  /*6ae0*/  ISETP.GE.AND P5, PT, R214, RZ, PT ;  /* 0x000000ffd600720c */ /* 0x000fe40003fa6270 */
[----:B------:R-:W-:Y:S01]  /*6af0*/  ISETP.GE.AND P3, PT, R216, RZ, PT ;  /* 0x000000ffd800720c */ /* 0x000fe20003f66270 */
[----:B------:R-:W-:Y:S01]  /*6b00*/  @!P0 IMAD.MOV R106, RZ, RZ, -R106 ;  /* 0x000000ffff6a8224 */ /* 0x000fe200078e0a6a */
[----:B---3--:R-:W-:Y:S02]  /*6b10*/  ISETP.NE.AND P0, PT, R101, RZ, PT ;  /* 0x000000ff6500720c */ /* 0x008fe40003f05270 */
[----:B------:R-:W-:Y:S01]  /*6b20*/  LOP3.LUT R101, RZ, R101, RZ, 0x33, !PT ;  /* 0x00000065ff657212 */ /* 0x000fe200078e33ff */
[----:B------:R-:W-:Y:S02]  /*6b30*/  @!P6 IMAD.MOV R108, RZ, RZ, -R108 ;  /* 0x000000ffff6ce224 */ /* 0x000fe400078e0a6c */
[----:B------:R-:W-:Y:S02]  /*6b40*/  @!P2 IMAD.MOV R105, RZ, RZ, -R105 ;  /* 0x000000ffff69a224 */ /* 0x000fe400078e0a69 */
[----:B------:R-:W-:-:S02]  /*6b50*/  @!P4 IMAD.MOV R104, RZ, RZ, -R104 ;  /* 0x000000ffff68c224 */ /* 0x000fc400078e0a68 */
[----:B------:R-:W-:Y:S02]  /*6b60*/  @!P5 IMAD.MOV R103, RZ, RZ, -R103 ;  /* 0x000000ffff67d224 */ /* 0x000fe400078e0a67 */
[----:B------:R-:W-:Y:S01]  /*6b70*/  @!P3 IMAD.MOV R102, RZ, RZ, -R102 ;  /* 0x000000ffff66b224 */ /* 0x000fe200078e0a66 */
[C---:B------:R-:W-:Y:S02]  /*6b80*/  SEL R136, R101.reuse, R112, !P0 ;  /* 0x0000007065887207 */ /* 0x040fe40004000000 */
[C---:B------:R-:W-:Y:S02]  /*6b90*/  SEL R114, R101.reuse, R114, !P0 ;  /* 0x0000007265727207 */ /* 0x040fe40004000000 */
[C---:B------:R-:W-:Y:S02]  /*6ba0*/  SEL R115, R101.reuse, R115, !P0 ;  /* 0x0000007365737207 */ /* 0x040fe40004000000 */
[C---:B------:R-:W-:Y:S02]  /*6bb0*/  SEL R203, R101.reuse, R116, !P0 ;  /* 0x0000007465cb7207 */ /* 0x040fe40004000000 */
[----:B------:R-:W-:-:S02]  /*6bc0*/  SEL R205, R101, R117, !P0 ;  /* 0x0000007565cd7207 */ /* 0x000fc40004000000 */
[C---:B------:R-:W-:Y:S02]  /*6bd0*/  SEL R207, R101.reuse, R118, !P0 ;  /* 0x0000007665cf7207 */ /* 0x040fe40004000000 */
        /* <DEDUP_REMOVED lines=44> */
[----:B------:R-:W-:Y:S01]  /*6ea0*/  SEL R143, R101, R143, !P0 ;  /* 0x0000008f658f7207 */ /* 0x000fe20004000000 */
[----:B--2---:R-:W-:Y:S04]  /*6eb0*/  STS.U8 [R137+UR9+0x1000], R234 ;  /* 0x001000ea89007988 */ /* 0x004fe80008000009 */
[----:B----4-:R-:W-:Y:S04]  /*6ec0*/  STS.U8 [R137+UR9+0x1200], R230 ;  /* 0x001200e689007988 */ /* 0x010fe80008000009 */
[----:B------:R-:W-:Y:S04]  /*6ed0*/  STS.U8 [R137+UR9+0x1400], R226 ;  /* 0x001400e289007988 */ /* 0x000fe80008000009 */
[----:B------:R-:W-:Y:S04]  /*6ee0*/  STS.U8 [R137+UR9+0x1600], R224 ;  /* 0x001600e089007988 */ /* 0x000fe80008000009 */
[----:B------:R-:W-:Y:S04]  /*6ef0*/  STS.U8 [R137+UR9+0x1800], R222 ;  /* 0x001800de89007988 */ /* 0x000fe80008000009 */
[----:B------:R-:W-:Y:S04]  /*6f00*/  STS.U8 [R137+UR9+0x1a00], R220 ;  /* 0x001a00dc89007988 */ /* 0x000fe80008000009 */
[----:B------:R1:W-:Y:S04]  /*6f10*/  STS.U8 [R137+UR9+0x1c00], R10 ;  /* 0x001c000a89007988 */ /* 0x0003e80008000009 */
[----:B------:R-:W-:Y:S01]  /*6f20*/  STS.U8 [R137+UR9+0x1e00], R173 ;  /* 0x001e00ad89007988 */ /* 0x000fe20008000009 */
[----:B-1----:R-:W-:-:S02]  /*6f30*/  LOP3.LUT R10, R137, 0x10, RZ, 0x3c, !PT ;  /* 0x00000010890a7812 */ /* 0x002fc400078e3cff */
[C---:B------:R-:W-:Y:S02]  /*6f40*/  SEL R138, R101.reuse, R138, !P0 ;  /* 0x0000008a658a7207 */ /* 0x040fe40004000000 */
[----:B------:R-:W-:Y:S01]  /*6f50*/  SEL R139, R101, R139, !P0 ;  /* 0x0000008b658b7207 */ /* 0x000fe20004000000 */
[----:B------:R-:W-:Y:S04]  /*6f60*/  STS.U8 [R10+UR9+0x80], R26 ;  /* 0x0000801a0a007988 */ /* 0x000fe80008000009 */
        /* <DEDUP_REMOVED lines=10> */
[----:B------:R1:W-:Y:S04]  /*7010*/  STS.U8 [R10+UR9+0x1680], R3 ;  /* 0x001680030a007988 */ /* 0x0003e80008000009 */
[----:B------:R-:W-:Y:S04]  /*7020*/  STS.U8 [R10+UR9+0x1880], R13 ;  /* 0x0018800d0a007988 */ /* 0x000fe80008000009 */
[----:B------:R-:W-:Y:S01]  /*7030*/  STS.U8 [R10+UR9+0x1a80], R12 ;  /* 0x001a800c0a007988 */ /* 0x000fe20008000009 */
[----:B-1----:R-:W-:-:S03]  /*7040*/  LOP3.LUT R3, R137, 0x20, RZ, 0x3c, !PT ;  /* 0x0000002089037812 */ /* 0x002fc600078e3cff */
        /* <DEDUP_REMOVED lines=17> */
[----:B------:R-:W-:Y:S01]  /*7160*/  STS.U8 [R3+UR9+0x1d00], R228 ;  /* 0x001d00e403007988 */ /* 0x000fe20008000009 */
[----:B------:R-:W-:-:S03]  /*7170*/  SEL R111, R101, R111, !P0 ;  /* 0x0000006f656f7207 */ /* 0x000fc60004000000 */
[----:B------:R-:W-:Y:S01]  /*7180*/  STS.U8 [R3+UR9+0x1f00], R223 ;  /* 0x001f00df03007988 */ /* 0x000fe20008000009 */
[----:B------:R-:W-:-:S03]  /*7190*/  SEL R110, R101, R110, !P0 ;  /* 0x0000006e656e7207 */ /* 0x000fc60004000000 */
[----:B------:R-:W-:Y:S01]  /*71a0*/  STS.U8 [R2+UR9+0x180], R218 ;  /* 0x000180da02007988 */ /* 0x000fe20008000009 */
[C---:B------:R-:W-:Y:S02]  /*71b0*/  SEL R109, R101.reuse, R109, !P0 ;  /* 0x0000006d656d7207 */ /* 0x040fe40004000000 */
[C---:B------:R-:W-:Y:S01]  /*71c0*/  SEL R108, R101.reuse, R108, !P0 ;  /* 0x0000006c656c7207 */ /* 0x040fe20004000000 */
[----:B------:R-:W-:Y:S01]  /*71d0*/  STS.U8 [R2+UR9+0x580], R202 ;  /* 0x000580ca02007988 */ /* 0x000fe20008000009 */
[C---:B------:R-:W-:Y:S02]  /*71e0*/  SEL R107, R101.reuse, R107, !P0 ;  /* 0x0000006b656b7207 */ /* 0x040fe40004000000 */
[C---:B------:R-:W-:Y:S01]  /*71f0*/  SEL R106, R101.reuse, R106, !P0 ;  /* 0x0000006a656a7207 */ /* 0x040fe20004000000 */
[----:B------:R-:W-:Y:S01]  /*7200*/  STS.U8 [R2+UR9+0x980], R201 ;  /* 0x000980c902007988 */ /* 0x000fe20008000009 */
[C---:B------:R-:W-:Y:S02]  /*7210*/  SEL R105, R101.reuse, R105, !P0 ;  /* 0x0000006965697207 */ /* 0x040fe40004000000 */
[C---:B------:R-:W-:Y:S01]  /*7220*/  SEL R104, R101.reuse, R104, !P0 ;  /* 0x0000006865687207 */ /* 0x040fe20004000000 */
[----:B------:R-:W-:Y:S01]  /*7230*/  STS.U8 [R2+UR9+0xd80], R200 ;  /* 0x000d80c802007988 */ /* 0x000fe20008000009 */
[----:B------:R-:W-:-:S02]  /*7240*/  SEL R103, R101, R103, !P0 ;  /* 0x0000006765677207 */ /* 0x000fc40004000000 */
[C---:B------:R-:W-:Y:S02]  /*7250*/  SEL R112, R101.reuse, R102, !P0 ;  /* 0x0000006665707207 */ /* 0x040fe40004000000 */
[----:B------:R-:W-:Y:S01]  /*7260*/  SEL R113, R101, R113, !P0 ;  /* 0x0000007165717207 */ /* 0x000fe20004000000 */
[----:B------:R-:W-:Y:S01]  /*7270*/  IMAD R101, R137, UR13, RZ ;  /* 0x0000000d89657c24 */ /* 0x000fe2000f8e02ff */
[----:B------:R0:W-:Y:S04]  /*7280*/  STS.U8 [R2+UR9+0x1180], R199 ;  /* 0x001180c702007988 */ /* 0x0001e80008000009 */
[----:B------:R-:W-:Y:S01]  /*7290*/  STS.U8 [R2+UR9+0x1580], R198 ;  /* 0x001580c602007988 */ /* 0x000fe20008000009 */
[----:B------:R-:W-:-:S03]  /*72a0*/  IADD3 R102, P0, PT, R101, UR18, RZ ;  /* 0x0000001265667c10 */ /* 0x000fc6000ff1e0ff */
[----:B------:R1:W-:Y:S01]  /*72b0*/  STS.U8 [R2+UR9+0x1980], R197 ;  /* 0x001980c502007988 */ /* 0x0003e20008000009 */
[----:B------:R-:W-:Y:S01]  /*72c0*/  LEA.HI.X.SX32 R101, R101, UR19, 0x1, P0 ;  /* 0x0000001365657c11 */ /* 0x000fe200080f0eff */
[----:B0-----:R-:W-:Y:S02]  /*72d0*/  IMAD R199, R114, UR4, RZ ;  /* 0x0000000472c77c24 */ /* 0x001fe4000f8e02ff */
[----:B------:R-:W-:Y:S01]  /*72e0*/  IMAD R201, R115, UR4, RZ ;  /* 0x0000000473c97c24 */ /* 0x000fe2000f8e02ff */
[----:B------:R-:W5:Y:S01]  /*72f0*/  LDL.LU R173, [R1+0x1a4] ;  /* 0x0001a40001ad7983 */ /* 0x000f620000300800 */
[----:B-1----:R-:W-:Y:S02]  /*7300*/  IMAD R197, R136, UR4, RZ ;  /* 0x0000000488c57c24 */ /* 0x002fe4000f8e02ff */
[----:B------:R-:W-:Y:S01]  /*7310*/  IMAD R203, R203, UR4, RZ ;  /* 0x00000004cbcb7c24 */ /* 0x000fe2000f8e02ff */
[-C--:B------:R-:W-:Y:S01]  /*7320*/  IADD3 R202, P4, PT, R201, R102.reuse, RZ ;  /* 0x00000066c9ca7210 */ /* 0x080fe20007f9e0ff */
[----:B------:R-:W-:Y:S01]  /*7330*/  IMAD R205, R205, UR4, RZ ;  /* 0x00000004cdcd7c24 */ /* 0x000fe2000f8e02ff */
[-C--:B------:R-:W-:Y:S01]  /*7340*/  IADD3 R198, P2, PT, R197, R102.reuse, RZ ;  /* 0x00000066c5c67210 */ /* 0x080fe20007f5e0ff */
[----:B------:R-:W-:Y:S01]  /*7350*/  IMAD R209, R209, UR4, RZ ;  /* 0x00000004d1d17c24 */ /* 0x000fe2000f8e02ff */
[-C--:B------:R-:W-:Y:S01]  /*7360*/  IADD3 R204, P3, PT, R203, R102.reuse, RZ ;  /* 0x00000066cbcc7210 */ /* 0x080fe20007f7e0ff */
[----:B------:R-:W-:Y:S01]  /*7370*/  IMAD R211, R211, UR4, RZ ;  /* 0x00000004d3d37c24 */ /* 0x000fe2000f8e02ff */
[-C--:B------:R-:W-:Y:S01]  /*7380*/  LEA.HI.X.SX32 R197, R197, R101.reuse, 0x1, P2 ;  /* 0x00000065c5c57211 */ /* 0x080fe200010f0eff */
[----:B------:R-:W-:Y:S01]  /*7390*/  IMAD R213, R213, UR4, RZ ;  /* 0x00000004d5d57c24 */ /* 0x000fe2000f8e02ff */
[-C--:B------:R-:W-:Y:S01]  /*73a0*/  IADD3 R200, P2, PT, R199, R102.reuse, RZ ;  /* 0x00000066c7c87210 */ /* 0x080fe20007f5e0ff */
[----:B------:R-:W-:Y:S01]  /*73b0*/  IMAD R207, R207, UR4, RZ ;  /* 0x00000004cfcf7c24 */ /* 0x000fe2000f8e02ff */
[-C--:B------:R-:W-:Y:S01]  /*73c0*/  LEA.HI.X.SX32 R201, R201, R101.reuse, 0x1, P4 ;  /* 0x00000065c9c97211 */ /* 0x080fe200020f0eff */
[----:B------:R-:W-:Y:S01]  /*73d0*/  IMAD R215, R215, UR4, RZ ;  /* 0x00000004d7d77c24 */ /* 0x000fe2000f8e02ff */
[-C--:B------:R-:W-:Y:S01]  /*73e0*/  LEA.HI.X.SX32 R199, R199, R101.reuse, 0x1, P2 ;  /* 0x00000065c7c77211 */ /* 0x080fe200010f0eff */
[----:B------:R-:W-:Y:S01]  /*73f0*/  IMAD R219, R219, UR4, RZ ;  /* 0x00000004dbdb7c24 */ /* 0x000fe2000f8e02ff */
[-C--:B------:R-:W-:Y:S01]  /*7400*/  LEA.HI.X.SX32 R203, R203, R101.reuse, 0x1, P3 ;  /* 0x00000065cbcb7211 */ /* 0x080fe200018f0eff */
[----:B------:R-:W-:Y:S01]  /*7410*/  IMAD R221, R221, UR4, RZ ;  /* 0x00000004dddd7c24 */ /* 0x000fe2000f8e02ff */
[-C--:B------:R-:W-:Y:S01]  /*7420*/  IADD3 R206, P6, PT, R205, R102.reuse, RZ ;  /* 0x00000066cdce7210 */ /* 0x080fe20007fde0ff */
        /* <DEDUP_REMOVED lines=27> */
[----:B------:R-:W-:Y:S01]  /*75e0*/  IADD3 R218, P5, PT, R217, R102, RZ ;  /* 0x00000066d9da7210 */ /* 0x000fe20007fbe0ff */
[----:B------:R-:W-:Y:S01]  /*75f0*/  IMAD R159, R159, UR4, RZ ;  /* 0x000000049f9f7c24 */ /* 0x000fe2000f8e02ff */
[-C--:B------:R-:W-:Y:S01]  /*7600*/  LEA.HI.X.SX32 R215, R215, R101.reuse, 0x1, P6 ;  /* 0x00000065d7d77211 */ /* 0x080fe200030f0eff */
[----:B------:R-:W-:Y:S01]  /*7610*/  IMAD R153, R153, UR4, RZ ;  /* 0x0000000499997c24 */ /* 0x000fe2000f8e02ff */
[-C--:B------:R-:W-:Y:S01]  /*7620*/  LEA.HI.X.SX32 R219, R219, R101.reuse, 0x1, P2 ;  /* 0x00000065dbdb7211 */ /* 0x080fe200010f0eff */
[----:B------:R-:W-:Y:S01]  /*7630*/  STS.U8 [R2+UR9+0x1d80], R192 ;  /* 0x001d80c002007988 */ /* 0x000fe20008000009 */
[----:B------:R-:W-:-:S02]  /*7640*/  LEA.HI.X.SX32 R221, R221, R101, 0x1, P4 ;  /* 0x00000065dddd7211 */ /* 0x000fc400020f0eff */
        /* <DEDUP_REMOVED lines=30> */
[----:B------:R-:W-:Y:S01]  /*7830*/  LEA.HI.X.SX32 R227, R227, R101, 0x1, P5 ;  /* 0x00000065e3e37211 */ /* 0x000fe200028f0eff */
[----:B------:R-:W-:Y:S01]  /*7840*/  STS.U8 [R2+UR9+0x380], R187 ;  /* 0x000380bb02007988 */ /* 0x000fe20008000009 */
[----:B------:R-:W-:-:S02]  /*7850*/  IADD3 R239, P5, PT, R237, R102, RZ ;  /* 0x00000066edef7210 */ /* 0x000fc40007fbe0ff */
[-C--:B------:R-:W-:Y:S01]  /*7860*/  LEA.HI.X.SX32 R235, R235, R101.reuse, 0x1, P6 ;  /* 0x00000065ebeb7211 */ /* 0x080fe200030f0eff */
[----:B------:R-:W-:Y:S01]  /*7870*/  IMAD R142, R142, UR4, RZ ;  /* 0x000000048e8e7c24 */ /* 0x000fe2000f8e02ff */
[-C--:B------:R-:W-:Y:S01]  /*7880*/  LEA.HI.X.SX32 R240, R134, R101.reuse, 0x1, P2 ;  /* 0x0000006586f07211 */ /* 0x080fe200010f0eff */
[----:B------:R-:W-:Y:S01]  /*7890*/  IMAD R162, R162, UR4, RZ ;  /* 0x00000004a2a27c24 */ /* 0x000fe2000f8e02ff */
[-C--:B------:R-:W-:Y:S01]  /*78a0*/  LEA.HI.X.SX32 R242, R135, R101.reuse, 0x1, P4 ;  /* 0x0000006587f27211 */ /* 0x080fe200020f0eff */
[----:B------:R-:W-:Y:S01]  /*78b0*/  IMAD R140, R140, UR4, RZ ;  /* 0x000000048c8c7c24 */ /* 0x000fe2000f8e02ff */
[-C--:B------:R-:W-:Y:S01]  /*78c0*/  LEA.HI.X.SX32 R244, R157, R101.reuse, 0x1, P3 ;  /* 0x000000659df47211 */ /* 0x080fe200018f0eff */
[----:B------:R-:W-:Y:S01]  /*78d0*/  STS.U8 [R2+UR9+0x780], R186 ;  /* 0x000780ba02007988 */ /* 0x000fe20008000009 */
[-C--:B------:R-:W-:Y:S02]  /*78e0*/  IADD3 R247, P6, PT, R158, R102.reuse, RZ ;  /* 0x000000669ef77210 */ /* 0x080fe40007fde0ff */
[-C--:B------:R-:W-:Y:S01]  /*78f0*/  IADD3 R251, P2, PT, R156, R102.reuse, RZ ;  /* 0x000000669cfb7210 */ /* 0x080fe20007f5e0ff */
[----:B------:R-:W-:Y:S01]  /*7900*/  IMAD R141, R141, UR4, RZ ;  /* 0x000000048d8d7c24 */ /* 0x000fe2000f8e02ff */
[-C--:B------:R-:W-:Y:S01]  /*7910*/  IADD3 R8, P4, PT, R159, R102.reuse, RZ ;  /* 0x000000669f087210 */ /* 0x080fe20007f9e0ff */
[----:B------:R-:W-:Y:S01]  /*7920*/  IMAD R139, R139, UR4, RZ ;  /* 0x000000048b8b7c24 */ /* 0x000fe2000f8e02ff */
[----:B------:R-:W-:Y:S01]  /*7930*/  IADD3 R4, P3, PT, R153, R102, RZ ;  /* 0x0000006699047210 */ /* 0x000fe20007f7e0ff */
[----:B------:R-:W-:Y:S01]  /*7940*/  STS.U8 [R2+UR9+0xb80], R181 ;  /* 0x000b80b502007988 */ /* 0x000fe20008000009 */
[----:B------:R-:W-:-:S02]  /*7950*/  LEA.HI.X.SX32 R237, R237, R101, 0x1, P5 ;  /* 0x00000065eded7211 */ /* 0x000fc400028f0eff */
[-C--:B------:R-:W-:Y:S01]  /*7960*/  IADD3 R249, P5, PT, R155, R102.reuse, RZ ;  /* 0x000000669bf97210 */ /* 0x080fe20007fbe0ff */
[----:B------:R0:W-:Y:S01]  /*7970*/  STS.U8 [R2+UR9+0xf80], R175 ;  /* 0x000f80af02007988 */ /* 0x0001e20008000009 */
[-C--:B------:R-:W-:Y:S02]  /*7980*/  LEA.HI.X.SX32 R246, R158, R101.reuse, 0x1, P6 ;  /* 0x000000659ef67211 */ /* 0x080fe400030f0eff */
        /* <DEDUP_REMOVED lines=8> */
[-C--:B0-----:R-:W-:Y:S01]  /*7a10*/  LEA.HI.X.SX32 R2, R153, R101.reuse, 0x1, P3 ;  /* 0x0000006599027211 */ /* 0x081fe200018f0eff */
        /* <DEDUP_REMOVED lines=21> */
[----:B------:R-:W-:Y:S01]  /*7b70*/  IADD3 R131, P3, PT, R164, R102, RZ ;  /* 0x00000066a4837210 */ /* 0x000fe20007f7e0ff */
[----:B------:R-:W-:Y:S01]  /*7b80*/  IMAD R112, R112, UR4, RZ ;  /* 0x0000000470707c24 */ /* 0x000fe2000f8e02ff */
[-C--:B------:R-:W-:Y:S01]  /*7b90*/  LEA.HI.X.SX32 R192, R154, R101.reuse, 0x1, P5 ;  /* 0x000000659ac07211 */ /* 0x080fe200028f0eff */
[----:B------:R-:W5:Y:S01]  /*7ba0*/  LDL.LU R26, [R1+0x1a0] ;  /* 0x0001a000011a7983 */ /* 0x000f620000300800 */
[----:B------:R-:W-:-:S02]  /*7bb0*/  LEA.HI.X.SX32 R154, R149, R101, 0x1, P2 ;  /* 0x00000065959a7211 */ /* 0x000fc400010f0eff */
[-C--:B------:R-:W-:Y:S01]  /*7bc0*/  LEA.HI.X.SX32 R126, R150, R101.reuse, 0x1, P4 ;  /* 0x00000065967e7211 */ /* 0x080fe200020f0eff */
[----:B------:R-:W5:Y:S01]  /*7bd0*/  LDL.LU R27, [R1+0x19c] ;  /* 0x00019c00011b7983 */ /* 0x000f620000300800 */
[-C--:B------:R-:W-:Y:S02]  /*7be0*/  LEA.HI.X.SX32 R132, R164, R101.reuse, 0x1, P3 ;  /* 0x00000065a4847211 */ /* 0x080fe400018f0eff */
[-C--:B------:R-:W-:Y:S01]  /*7bf0*/  IADD3 R6, P3, PT, R148, R102.reuse, RZ ;  /* 0x0000006694067210 */ /* 0x080fe20007f7e0ff */
[----:B------:R-:W5:Y:S01]  /*7c00*/  LDL.LU R23, [R1+0x198] ;  /* 0x0001980001177983 */ /* 0x000f620000300800 */
[-C--:B------:R-:W-:Y:S02]  /*7c10*/  IADD3 R149, P4, PT, R146, R102.reuse, RZ ;  /* 0x0000006692957210 */ /* 0x080fe40007f9e0ff */
[----:B------:R-:W-:Y:S01]  /*7c20*/  IADD3 R10, P2, PT, R147, R102, RZ ;  /* 0x00000066930a7210 */ /* 0x000fe20007f5e0ff */
[----:B------:R-:W5:Y:S01]  /*7c30*/  LDL.LU R25, [R1+0x194] ;  /* 0x0001940001197983 */ /* 0x000f620000300800 */
[----:B------:R-:W-:-:S02]  /*7c40*/  LEA.HI.X.SX32 R9, R148, R101, 0x1, P3 ;  /* 0x0000006594097211 */ /* 0x000fc400018f0eff */
[-C--:B------:R-:W-:Y:S01]  /*7c50*/  LEA.HI.X.SX32 R150, R146, R101.reuse, 0x1, P4 ;  /* 0x0000006592967211 */ /* 0x080fe200020f0eff */
[----:B------:R-:W5:Y:S01]  /*7c60*/  LDL.LU R22, [R1+0x190] ;  /* 0x0001900001167983 */ /* 0x000f620000300800 */
[-C--:B------:R-:W-:Y:S02]  /*7c70*/  IADD3 R136, P3, PT, R145, R102.reuse, RZ ;  /* 0x0000006691887210 */ /* 0x080fe40007f7e0ff */
[-C--:B------:R-:W-:Y:S02]  /*7c80*/  IADD3 R129, P4, PT, R144, R102.reuse, RZ ;  /* 0x0000006690817210 */ /* 0x080fe40007f9e0ff */
[-C--:B------:R-:W-:Y:S02]  /*7c90*/  LEA.HI.X.SX32 R13, R147, R101.reuse, 0x1, P2 ;  /* 0x00000065930d7211 */ /* 0x080fe400010f0eff */
[----:B------:R-:W-:Y:S02]  /*7ca0*/  IADD3 R159, P2, PT, R167, R102, RZ ;  /* 0x00000066a79f7210 */ /* 0x000fe40007f5e0ff */
[----:B------:R-:W-:-:S02]  /*7cb0*/  LEA.HI.X.SX32 R114, R145, R101, 0x1, P3 ;  /* 0x0000006591727211 */ /* 0x000fc400018f0eff */
[-C--:B------:R-:W-:Y:S02]  /*7cc0*/  LEA.HI.X.SX32 R130, R144, R101.reuse, 0x1, P4 ;  /* 0x0000006590827211 */ /* 0x080fe400020f0eff */
[-C--:B------:R-:W-:Y:S02]  /*7cd0*/  IADD3 R145, P4, PT, R142, R102.reuse, RZ ;  /* 0x000000668e917210 */ /* 0x080fe40007f9e0ff */
[----:B------:R-:W-:Y:S02]  /*7ce0*/  LEA.HI.X.SX32 R153, R167, R101, 0x1, P2 ;  /* 0x00000065a7997211 */ /* 0x000fe400010f0eff */
[-C--:B------:R-:W-:Y:S02]  /*7cf0*/  IADD3 R7, P6, PT, R162, R102.reuse, RZ ;  /* 0x00000066a2077210 */ /* 0x080fe40007fde0ff */
[-C--:B------:R-:W-:Y:S02]  /*7d00*/  IADD3 R118, P2, PT, R140, R102.reuse, RZ ;  /* 0x000000668c767210 */ /* 0x080fe40007f5e0ff */
[----:B------:R-:W-:-:S02]  /*7d10*/  IADD3 R14, P3, PT, R141, R102, RZ ;  /* 0x000000668d0e7210 */ /* 0x000fc40007f7e0ff */
[-C--:B------:R-:W-:Y:S02]  /*7d20*/  LEA.HI.X.SX32 R144, R142, R101.reuse, 0x1, P4 ;  /* 0x000000658e907211 */ /* 0x080fe400020f0eff */
[-C--:B------:R-:W-:Y:S02]  /*7d30*/  IADD3 R155, P4, PT, R139, R102.reuse, RZ ;  /* 0x000000668b9b7210 */ /* 0x080fe40007f9e0ff */
[----:B------:R-:W-:Y:S02]  /*7d40*/  PLOP3.LUT P0, PT, PT, PT, UP1, 0x80, 0x8 ;  /* 0x000000000008781c */ /* 0x000fe40003f0f018 */
[----:B------:R-:W-:Y:S02]  /*7d50*/  IADD3 R5, P5, PT, R163, R102, RZ ;  /* 0x00000066a3057210 */ /* 0x000fe40007fbe0ff */
[-C--:B------:R-:W-:Y:S02]  /*7d60*/  LEA.HI.X.SX32 R12, R162, R101.reuse, 0x1, P6 ;  /* 0x00000065a20c7211 */ /* 0x080fe400030f0eff */
[----:B------:R-:W-:-:S02]  /*7d70*/  LEA.HI.X.SX32 R119, R140, R101, 0x1, P2 ;  /* 0x000000658c777211 */ /* 0x000fc400010f0eff */
[-C--:B------:R-:W-:Y:S02]  /*7d80*/  LEA.HI.X.SX32 R141, R141, R101.reuse, 0x1, P3 ;  /* 0x000000658d8d7211 */ /* 0x080fe400018f0eff */
[-C--:B------:R-:W-:Y:S02]  /*7d90*/  IADD3 R147, P2, PT, R143, R102.reuse, RZ ;  /* 0x000000668f937210 */ /* 0x080fe40007f5e0ff */
[-C--:B------:R-:W-:Y:S02]  /*7da0*/  IADD3 R162, P3, PT, R138, R102.reuse, RZ ;  /* 0x000000668aa27210 */ /* 0x080fe40007f7e0ff */
[----:B------:R-:W-:Y:S02]  /*7db0*/  LEA.HI.X.SX32 R156, R139, R101, 0x1, P4 ;  /* 0x000000658b9c7211 */ /* 0x000fe400020f0eff */
[-C--:B------:R-:W-:Y:S02]  /*7dc0*/  IADD3 R120, P6, PT, R165, R102.reuse, RZ ;  /* 0x00000066a5787210 */ /* 0x080fe40007fde0ff */
[----:B------:R-:W-:-:S02]  /*7dd0*/  IADD3 R116, P4, PT, R109, R102, RZ ;  /* 0x000000666d747210 */ /* 0x000fc40007f9e0ff */
[----:B------:R-:W-:Y:S02]  /*7de0*/  ISETP.LT.AND P0, PT, R137, UR22, P0 ;  /* 0x0000001689007c0c */ /* 0x000fe40008701270 */
[-C--:B------:R-:W-:Y:S02]  /*7df0*/  LEA.HI.X.SX32 R3, R163, R101.reuse, 0x1, P5 ;  /* 0x00000065a3037211 */ /* 0x080fe400028f0eff */
[-C--:B------:R-:W-:Y:S02]  /*7e00*/  LEA.HI.X.SX32 R148, R143, R101.reuse, 0x1, P2 ;  /* 0x000000658f947211 */ /* 0x080fe400010f0eff */
[-C--:B------:R-:W-:Y:S02]  /*7e10*/  LEA.HI.X.SX32 R163, R138, R101.reuse, 0x1, P3 ;  /* 0x000000658aa37211 */ /* 0x080fe400018f0eff */
[----:B------:R-:W-:Y:S02]  /*7e20*/  IADD3 R17, P5, PT, R166, R102, RZ ;  /* 0x00000066a6117210 */ /* 0x000fe40007fbe0ff */
[----:B------:R-:W-:-:S02]  /*7e30*/  LEA.HI.X.SX32 R121, R165, R101, 0x1, P6 ;  /* 0x00000065a5797211 */ /* 0x000fc400030f0eff */
[-C--:B------:R-:W-:Y:S02]  /*7e40*/  IADD3 R181, P2, PT, R111, R102.reuse, RZ ;  /* 0x000000666fb57210 */ /* 0x080fe40007f5e0ff */
[-C--:B------:R-:W-:Y:S02]  /*7e50*/  IADD3 R127, P3, PT, R110, R102.reuse, RZ ;  /* 0x000000666e7f7210 */ /* 0x080fe40007f7e0ff */
[-C--:B------:R-:W-:Y:S02]  /*7e60*/  LEA.HI.X.SX32 R117, R109, R101.reuse, 0x1, P4 ;  /* 0x000000656d757211 */ /* 0x080fe400020f0eff */
[-C--:B------:R-:W-:Y:S02]  /*7e70*/  IADD3 R165, P4, PT, R106, R102.reuse, RZ ;  /* 0x000000666aa57210 */ /* 0x080fe40007f9e0ff */
[----:B------:R-:W-:Y:S02]  /*7e80*/  IADD3 R142, P6, PT, R113, R102, RZ ;  /* 0x00000066718e7210 */ /* 0x000fe40007fde0ff */
[----:B------:R-:W-:-:S02]  /*7e90*/  LEA.HI.X.SX32 R15, R166, R101, 0x1, P5 ;  /* 0x00000065a60f7211 */ /* 0x000fc400028f0eff */
[-C--:B------:R-:W-:Y:S02]  /*7ea0*/  LEA.HI.X.SX32 R175, R111, R101.reuse, 0x1, P2 ;  /* 0x000000656faf7211 */ /* 0x080fe400010f0eff */
[-C--:B------:R-:W-:Y:S02]  /*7eb0*/  LEA.HI.X.SX32 R128, R110, R101.reuse, 0x1, P3 ;  /* 0x000000656e807211 */ /* 0x080fe400018f0eff */
[-C--:B------:R-:W-:Y:S02]  /*7ec0*/  IADD3 R164, P2, PT, R108, R102.reuse, RZ ;  /* 0x000000666ca47210 */ /* 0x080fe40007f5e0ff */
[-C--:B------:R-:W-:Y:S02]  /*7ed0*/  IADD3 R146, P3, PT, R107, R102.reuse, RZ ;  /* 0x000000666b927210 */ /* 0x080fe40007f7e0ff */
[----:B------:R-:W-:Y:S02]  /*7ee0*/  LEA.HI.X.SX32 R166, R106, R101, 0x1, P4 ;  /* 0x000000656aa67211 */ /* 0x000fe400020f0eff */
[----:B------:R-:W-:-:S02]  /*7ef0*/  IADD3 R187, P4, PT, R103, R102, RZ ;  /* 0x0000006667bb7210 */ /* 0x000fc40007f9e0ff */
[-C--:B------:R-:W-:Y:S02]  /*7f00*/  LEA.HI.X.SX32 R143, R113, R101.reuse, 0x1, P6 ;  /* 0x00000065718f7211 */ /* 0x080fe400030f0eff */
[-C--:B------:R-:W-:Y:S02]  /*7f10*/  LEA.HI.X.SX32 R140, R108, R101.reuse, 0x1, P2 ;  /* 0x000000656c8c7211 */ /* 0x080fe400010f0eff */
[-C--:B------:R-:W-:Y:S02]  /*7f20*/  LEA.HI.X.SX32 R167, R107, R101.reuse, 0x1, P3 ;  /* 0x000000656ba77211 */ /* 0x080fe400018f0eff */
[-C--:B------:R-:W-:Y:S02]  /*7f30*/  IADD3 R151, P2, PT, R105, R102.reuse, RZ ;  /* 0x0000006669977210 */ /* 0x080fe40007f5e0ff */
[-C--:B------:R-:W-:Y:S02]  /*7f40*/  IADD3 R157, P3, PT, R104, R102.reuse, RZ ;  /* 0x00000066689d7210 */ /* 0x080fe40007f7e0ff */
[----:B------:R-:W-:Y:S01]  /*7f50*/  IADD3 R124, P5, PT, R112, R102, RZ ;  /* 0x00000066707c7210 */ /* 0x000fe20007fbe0ff */
[----:B------:R-:W-:Y:S01]  /*7f60*/  @P0 IMAD.MOV.U32 R102, RZ, RZ, R142 ;  /* 0x000000ffff660224 */ /* 0x000fe200078e008e */
[----:B------:R-:W-:Y:S01]  /*7f70*/  LEA.HI.X.SX32 R186, R103, R101, 0x1, P4 ;  /* 0x0000006567ba7211 */ /* 0x000fe200020f0eff */
[----:B------:R-:W-:Y:S01]  /*7f80*/  @P0 IMAD.MOV.U32 R103, RZ, RZ, R143 ;  /* 0x000000ffff670224 */ /* 0x000fe200078e008f */
[----:B------:R-:W-:-:S02]  /*7f90*/  PRMT R106, RZ, 0x7610, R106 ;  /* 0x00007610ff6a7816 */ /* 0x000fc4000000006a */
[-C--:B------:R-:W-:Y:S02]  /*7fa0*/  LEA.HI.X.SX32 R161, R105, R101.reuse, 0x1, P2 ;  /* 0x0000006569a17211 */ /* 0x080fe400010f0eff */
[-C--:B------:R-:W-:Y:S02]  /*7fb0*/  LEA.HI.X.SX32 R158, R104, R101.reuse, 0x1, P3 ;  /* 0x00000065689e7211 */ /* 0x080fe400018f0eff */
[----:B------:R-:W-:Y:S01]  /*7fc0*/  LEA.HI.X.SX32 R125, R112, R101, 0x1, P5 ;  /* 0x00000065707d7211 */ /* 0x000fe200028f0eff */
[----:B------:R0:W2:Y:S01]  /*7fd0*/  @P0 LDG.E.U8 R106, desc[UR20][R102.64] ;  /* 0x00000014666a0981 */ /* 0x0000a2000c1e1100 */
[----:B------:R-:W-:Y:S01]  /*7fe0*/  PRMT R101, RZ, 0x7610, R101 ;  /* 0x00007610ff657816 */ /* 0x000fe20000000065 */
[----:B0-----:R-:W-:Y:S02]  /*7ff0*/  @P0 IMAD.MOV.U32 R102, RZ, RZ, R198 ;  /* 0x000000ffff660224 */ /* 0x001fe400078e00c6 */
[----:B------:R-:W-:-:S05]  /*8000*/  @P0 IMAD.MOV.U32 R103, RZ, RZ, R197 ;  /* 0x000000ffff670224 */ /* 0x000fca00078e00c5 */
[----:B------:R0:W3:Y:S01]  /*8010*/  @P0 LDG.E.U8 R101, desc[UR20][R102.64] ;  /* 0x0000001466650981 */ /* 0x0000e2000c1e1100 */
[----:B------:R-:W-:Y:S02]  /*8020*/  @P0 IMAD.MOV.U32 R104, RZ, RZ, R214 ;  /* 0x000000ffff680224 */ /* 0x000fe400078e00d6 */
[----:B------:R-:W-:Y:S01]  /*8030*/  @P0 IMAD.MOV.U32 R105, RZ, RZ, R213 ;  /* 0x000000ffff690224 */ /* 0x000fe200078e00d5 */
[----:B0-----:R-:W-:-:S06]  /*8040*/  PRMT R102, RZ, 0x7610, R102 ;  /* 0x00007610ff667816 */ /* 0x001fcc0000000066 */
[----:B------:R0:W4:Y:S01]  /*8050*/  @P0 LDG.E.U8 R102, desc[UR20][R104.64] ;  /* 0x0000001468660981 */ /* 0x000122000c1e1100 */
[----:B------:R-:W-:-:S05]  /*8060*/  LOP3.LUT R152, R137, 0x30, RZ, 0x3c, !PT ;  /* 0x0000003089987812 */ /* 0x000fca00078e3cff */
[----:B------:R-:W-:Y:S04]  /*8070*/  STS.U8 [R152+UR9+0x1380], R24 ;  /* 0x0013801898007988 */ /* 0x000fe80008000009 */
[----:B------:R-:W-:Y:S04]  /*8080*/  STS.U8 [R152+UR9+0x1780], R19 ;  /* 0x0017801398007988 */ /* 0x000fe80008000009 */
[----:B------:R-:W-:Y:S01]  /*8090*/  STS.U8 [R152+UR9+0x1b80], R21 ;  /* 0x001b801598007988 */ /* 0x000fe20008000009 */
[----:B0-----:R-:W-:-:S03]  /*80a0*/  @P0 IMAD.MOV.U32 R104, RZ, RZ, R230 ;  /* 0x000000ffff680224 */ /* 0x001fc600078e00e6 */
[----:B------:R-:W-:Y:S01]  /*80b0*/  STS.U8 [R152+UR9+0x1f80], R238 ;  /* 0x001f80ee98007988 */ /* 0x000fe20008000009 */
[----:B------:R-:W-:-:S03]  /*80c0*/  @P0 IMAD.MOV.U32 R105, RZ, RZ, R229 ;  /* 0x000000ffff690224 */ /* 0x000fc600078e00e5 */
[----:B---3--:R0:W-:Y:S02]  /*80d0*/  STS.U8 [R137+UR9+0x2000], R101 ;  /* 0x0020006589007988 */ /* 0x0081e40008000009 */
[----:B0-----:R-:W-:-:S06]  /*80e0*/  PRMT R101, RZ, 0x7610, R101 ;  /* 0x00007610ff657816 */ /* 0x001fcc0000000065 */
[----:B------:R0:W3:Y:S04]  /*80f0*/  @P0 LDG.E.U8 R101, desc[UR20][R104.64] ;  /* 0x0000001468650981 */ /* 0x0000e8000c1e1100 */
[----:B----4-:R1:W-:Y:S01]  /*8100*/  STS.U8 [R137+UR9+0x2400], R102 ;  /* 0x0024006689007988 */ /* 0x0103e20008000009 */
[----:B0-----:R-:W-:Y:S02]  /*8110*/  @P0 IMAD.MOV.U32 R104, RZ, RZ, R247 ;  /* 0x000000ffff680224 */ /* 0x001fe400078e00f7 */
[----:B------:R-:W-:Y:S01]  /*8120*/  @P0 IMAD.MOV.U32 R105, RZ, RZ, R246 ;  /* 0x000000ffff690224 */ /* 0x000fe200078e00f6 */
[----:B-1----:R-:W-:-:S06]  /*8130*/  PRMT R102, RZ, 0x7610, R102 ;  /* 0x00007610ff667816 */ /* 0x002fcc0000000066 */
[----:B------:R0:W4:Y:S01]  /*8140*/  @P0 LDG.E.U8 R102, desc[UR20][R104.64] ;  /* 0x0000001468660981 */ /* 0x000122000c1e1100 */
[----:B------:R-:W-:Y:S01]  /*8150*/  PRMT R103, RZ, 0x7610, R103 ;  /* 0x00007610ff677816 */ /* 0x000fe20000000067 */
[----:B0-----:R-:W-:Y:S02]  /*8160*/  @P0 IMAD.MOV.U32 R104, RZ, RZ, R20 ;  /* 0x000000ffff680224 */ /* 0x001fe400078e0014 */
[----:B------:R-:W-:Y:S01]  /*8170*/  @P0 IMAD.MOV.U32 R105, RZ, RZ, R18 ;  /* 0x000000ffff690224 */ /* 0x000fe200078e0012 */
[----:B---3--:R0:W-:Y:S02]  /*8180*/  STS.U8 [R137+UR9+0x2800], R101 ;  /* 0x0028006589007988 */ /* 0x0081e40008000009 */
[----:B0-----:R-:W-:-:S06]  /*8190*/  PRMT R101, RZ, 0x7610, R101 ;  /* 0x00007610ff657816 */ /* 0x001fcc0000000065 */
[----:B------:R0:W3:Y:S04]  /*81a0*/  @P0 LDG.E.U8 R101, desc[UR20][R104.64] ;  /* 0x0000001468650981 */ /* 0x0000e8000c1e1100 */
[----:B----4-:R1:W-:Y:S01]  /*81b0*/  STS.U8 [R137+UR9+0x2c00], R102 ;  /* 0x002c006689007988 */ /* 0x0103e20008000009 */
[----:B0-----:R-:W-:Y:S02]  /*81c0*/  @P0 IMAD.MOV.U32 R104, RZ, RZ, R17 ;  /* 0x000000ffff680224 */ /* 0x001fe400078e0011 */
[----:B------:R-:W-:Y:S01]  /*81d0*/  @P0 IMAD.MOV.U32 R105, RZ, RZ, R15 ;  /* 0x000000ffff690224 */ /* 0x000fe200078e000f */
[----:B-1----:R-:W-:-:S04]  /*81e0*/  PRMT R102, RZ, 0x7610, R102 ;  /* 0x00007610ff667816 */ /* 0x002fc80000000066 */
[----:B------:R0:W4:Y:S02]  /*81f0*/  @P0 LDG.E.U8 R103, desc[UR20][R104.64] ;  /* 0x0000001468670981 */ /* 0x000124000c1e1100 */
[----:B0-----:R-:W-:Y:S02]  /*8200*/  @P0 IMAD.MOV.U32 R104, RZ, RZ, R14 ;  /* 0x000000ffff680224 */ /* 0x001fe400078e000e */
[----:B------:R-:W-:-:S05]  /*8210*/  @P0 IMAD.MOV.U32 R105, RZ, RZ, R141 ;  /* 0x000000ffff690224 */ /* 0x000fca00078e008d */
[----:B------:R0:W2:Y:S02]  /*8220*/  @P0 LDG.E.U8 R102, desc[UR20][R104.64] ;  /* 0x0000001468660981 */ /* 0x0000a4000c1e1100 */
[----:B0-----:R-:W-:Y:S02]  /*8230*/  @P0 IMAD.MOV.U32 R104, RZ, RZ, R164 ;  /* 0x000000ffff680224 */ /* 0x001fe400078e00a4 */
[----:B------:R-:W-:Y:S01]  /*8240*/  @P0 IMAD.MOV.U32 R105, RZ, RZ, R140 ;  /* 0x000000ffff690224 */ /* 0x000fe200078e008c */
[----:B------:R-:W-:Y:S04]  /*8250*/  STL [R1], R8 ;  /* 0x0000000801007387 */ /* 0x000fe80000100800 */
[----:B---3--:R0:W-:Y:S02]  /*8260*/  STS.U8 [R137+UR9+0x3000], R101 ;  /* 0x0030006589007988 */ /* 0x0081e40008000009 */
[----:B0-----:R-:W-:-:S06]  /*8270*/  PRMT R101, RZ, 0x7610, R101 ;  /* 0x00007610ff657816 */ /* 0x001fcc0000000065 */
[----:B------:R0:W3:Y:S04]  /*8280*/  @P0 LDG.E.U8 R101, desc[UR20][R104.64] ;  /* 0x0000001468650981 */ /* 0x0000e8000c1e1100 */
[----:B----4-:R-:W-:Y:S01]  /*8290*/  STS.U8 [R137+UR9+0x3400], R103 ;  /* 0x0034006789007988 */ /* 0x010fe20008000009 */
[----:B0-----:R-:W-:Y:S02]  /*82a0*/  @P0 IMAD.MOV.U32 R104, RZ, RZ, R200 ;  /* 0x000000ffff680224 */ /* 0x001fe400078e00c8 */
[----:B------:R-:W-:Y:S01]  /*82b0*/  @P0 IMAD.MOV.U32 R105, RZ, RZ, R199 ;  /* 0x000000ffff690224 */ /* 0x000fe200078e00c7 */
[----:B--2---:R0:W-:Y:S02]  /*82c0*/  STS.U8 [R137+UR9+0x3800], R102 ;  /* 0x0038006689007988 */ /* 0x0041e40008000009 */
[----:B0-----:R-:W-:-:S06]  /*82d0*/  PRMT R102, RZ, 0x7610, R102 ;  /* 0x00007610ff667816 */ /* 0x001fcc0000000066 */
[----:B------:R0:W2:Y:S04]  /*82e0*/  @P0 LDG.E.U8 R102, desc[UR20][R104.64] ;  /* 0x0000001468660981 */ /* 0x0000a8000c1e1100 */
[----:B------:R-:W-:Y:S04]  /*82f0*/  STL [R1+0x8], R4 ;  /* 0x0000080401007387 */ /* 0x000fe80000100800 */
        /* <DEDUP_REMOVED lines=53> */
[----:B------:R-:W-:Y:S01]  /*8650*/  STL [R1+0xd4], R128 ;  /* 0x0000d48001007387 */ /* 0x000fe20000100800 */
[----:B0-----:R-:W-:-:S03]  /*8660*/  @P0 IMAD.MOV.U32 R104, RZ, RZ, R216 ;  /* 0x000000ffff680224 */ /* 0x001fc600078e00d8 */
[----:B------:R-:W-:Y:S01]  /*8670*/  STL [R1+0xdc], R117 ;  /* 0x0000dc7501007387 */ /* 0x000fe20000100800 */
[----:B------:R-:W-:-:S03]  /*8680*/  @P0 IMAD.MOV.U32 R105, RZ, RZ, R215 ;  /* 0x000000ffff690224 */ /* 0x000fc600078e00d7 */
[----:B------:R0:W-:Y:S02]  /*8690*/  STL [R1+0xe8], R164 ;  /* 0x0000e8a401007387 */ /* 0x0001e40000100800 */
[----:B0-----:R-:W-:Y:S02]  /*86a0*/  LOP3.LUT R164, R137, 0x10, RZ, 0x3c, !PT ;  /* 0x0000001089a47812 */ /* 0x001fe400078e3cff */
[----:B---3--:R0:W-:Y:S02]  /*86b0*/  STS.U8 [R137+UR9+0x3c00], R101 ;  /* 0x003c006589007988 */ /* 0x0081e40008000009 */
[----:B0-----:R-:W-:-:S06]  /*86c0*/  PRMT R101, RZ, 0x7610, R101 ;  /* 0x00007610ff657816 */ /* 0x001fcc0000000065 */
[----:B------:R0:W3:Y:S02]  /*86d0*/  @P0 LDG.E.U8 R101, desc[UR20][R104.64] ;  /* 0x0000001468650981 */ /* 0x0000e4000c1e1100 */
[----:B0-----:R-:W-:Y:S02]  /*86e0*/  @P0 IMAD.MOV.U32 R104, RZ, RZ, R232 ;  /* 0x000000ffff680224 */ /* 0x001fe400078e00e8 */
[----:B------:R-:W-:Y:S01]  /*86f0*/  @P0 IMAD.MOV.U32 R105, RZ, RZ, R231 ;  /* 0x000000ffff690224 */ /* 0x000fe200078e00e7 */
[----:B--2---:R0:W-:Y:S02]  /*8700*/  STS.U8 [R164+UR9+0x2080], R102 ;  /* 0x00208066a4007988 */ /* 0x0041e40008000009 */
[----:B0-----:R-:W-:-:S06]  /*8710*/  PRMT R102, RZ, 0x7610, R102 ;  /* 0x00007610ff667816 */ /* 0x001fcc0000000066 */
[----:B------:R0:W2:Y:S02]  /*8720*/  @P0 LDG.E.U8 R102, desc[UR20][R104.64] ;  /* 0x0000001468660981 */ /* 0x0000a4000c1e1100 */
[----:B0-----:R-:W-:Y:S02]  /*8730*/  @P0 IMAD.MOV.U32 R104, RZ, RZ, R249 ;  /* 0x000000ffff680224 */ /* 0x001fe400078e00f9 */
[----:B------:R-:W-:Y:S01]  /*8740*/  @P0 IMAD.MOV.U32 R105, RZ, RZ, R248 ;  /* 0x000000ffff690224 */ /* 0x000fe200078e00f8 */
        /* <DEDUP_REMOVED lines=31> */
[----:B0-----:R-:W-:Y:S02]  /*8940*/  LOP3.LUT R164, R137, 0x20, RZ, 0x3c, !PT ;  /* 0x0000002089a47812 */ /* 0x001fe400078e3cff */
[----:B------:R-:W-:-:S06]  /*8950*/  PRMT R101, RZ, 0x7610, R101 ;  /* 0x00007610ff657816 */ /* 0x000fcc0000000065 */
        /* <DEDUP_REMOVED lines=75> */
[----:B------:R0:W2:Y:S01]  /*8e10*/  @P0 LDG.E.U8 R102, desc[UR20][R104.64] ;  /* 0x0000001468660981 */ /* 0x0000a2000c1e1100 */
[----:B------:R-:W-:Y:S01]  /*8e20*/  @P0 IMAD.MOV.U32 R103, RZ, RZ, R221 ;  /* 0x000000ffff670224 */ /* 0x000fe200078e00dd */
[----:B0-----:R-:W-:Y:S02]  /*8e30*/  LOP3.LUT R104, R137, 0x40, RZ, 0x3c, !PT ;  /* 0x0000004089687812 */ /* 0x001fe400078e3cff */
[----:B---3--:R0:W-:Y:S02]  /*8e40*/  STS.U8 [R152+UR9+0x3d80], R101 ;  /* 0x003d806598007988 */ /* 0x0081e40008000009 */
[----:B0-----:R-:W-:Y:S02]  /*8e50*/  PRMT R101, RZ, 0x7610, R101 ;  /* 0x00007610ff657816 */ /* 0x001fe40000000065 */
[----:B--2---:R0:W-:Y:S02]  /*8e60*/  STS.U8 [R104+UR9+0x2200], R102 ;  /* 0x0022006668007988 */ /* 0x0041e40008000009 */
[----:B0-----:R-:W-:-:S05]  /*8e70*/  @P0 IMAD.MOV.U32 R102, RZ, RZ, R222 ;  /* 0x000000ffff660224 */ /* 0x001fca00078e00de */
[----:B------:R0:W2:Y:S02]  /*8e80*/  @P0 LDG.E.U8 R101, desc[UR20][R102.64] ;  /* 0x0000001466650981 */ /* 0x0000a4000c1e1100 */
[----:B0-----:R-:W-:Y:S02]  /*8e90*/  @P0 IMAD.MOV.U32 R102, RZ, RZ, R239 ;  /* 0x000000ffff660224 */ /* 0x001fe400078e00ef */
[----:B------:R-:W-:Y:S01]  /*8ea0*/  @P0 IMAD.MOV.U32 R103, RZ, RZ, R237 ;  /* 0x000000ffff670224 */ /* 0x000fe200078e00ed */
[----:B--2---:R0:W-:Y:S02]  /*8eb0*/  STS.U8 [R104+UR9+0x2600], R101 ;  /* 0x0026006568007988 */ /* 0x0041e40008000009 */
[----:B0-----:R-:W-:-:S06]  /*8ec0*/  PRMT R101, RZ, 0x7610, R101 ;  /* 0x00007610ff657816 */ /* 0x001fcc0000000065 */
        /* <DEDUP_REMOVED lines=25> */
[----:B------:R0:W2:Y:S01]  /*9060*/  @P0 LDG.E.U8 R101, desc[UR20][R102.64] ;  /* 0x0000001466650981 */ /* 0x0000a2000c1e1100 */
[----:B------:R-:W-:Y:S01]  /*9070*/  @P0 IMAD.MOV.U32 R105, RZ, RZ, R207 ;  /* 0x000000ffff690224 */ /* 0x000fe200078e00cf */
[----:B0-----:R-:W-:Y:S02]  /*9080*/  PRMT R102, RZ, 0x7610, R102 ;  /* 0x00007610ff667816 */ /* 0x001fe40000000066 */
[----:B--2---:R0:W-:Y:S02]  /*9090*/  STS.U8 [R104+UR9+0x3e00], R101 ;  /* 0x003e006568007988 */ /* 0x0041e40008000009 */
[----:B0-----:R-:W-:-:S05]  /*90a0*/  @P0 IMAD.MOV.U32 R104, RZ, RZ, R208 ;  /* 0x000000ffff680224 */ /* 0x001fca00078e00d0 */
[----:B------:R-:W2:Y:S01]  /*90b0*/  @P0 LDG.E.U8 R102, desc[UR20][R104.64] ;  /* 0x0000001468660981 */ /* 0x000ea2000c1e1100 */
[----:B------:R-:W-:Y:S01]  /*90c0*/  LOP3.LUT R107, R137, 0x50, RZ, 0x3c, !PT ;  /* 0x00000050896b7812 */ /* 0x000fe200078e3cff */
[----:B------:R-:W-:Y:S01]  /*90d0*/  @P0 IMAD.MOV.U32 R103, RZ, RZ, R223 ;  /* 0x000000ffff670224 */ /* 0x000fe200078e00df */
[----:B------:R-:W-:-:S03]  /*90e0*/  PRMT R101, RZ, 0x7610, R101 ;  /* 0x00007610ff657816 */ /* 0x000fc60000000065 */
        /* <DEDUP_REMOVED lines=28> */
[----:B------:R-:W-:Y:S02]  /*92b0*/  @P0 IMAD.MOV.U32 R104, RZ, RZ, R210 ;  /* 0x000000ffff680224 */ /* 0x000fe400078e00d2 */
[----:B------:R-:W-:Y:S02]  /*92c0*/  @P0 IMAD.MOV.U32 R105, RZ, RZ, R209 ;  /* 0x000000ffff690224 */ /* 0x000fe400078e00d1 */
[----:B0-----:R-:W-:Y:S02]  /*92d0*/  @P0 IMAD.MOV.U32 R102, RZ, RZ, R187 ;  /* 0x000000ffff660224 */ /* 0x001fe400078e00bb */
[----:B------:R-:W-:Y:S01]  /*92e0*/  @P0 IMAD.MOV.U32 R103, RZ, RZ, R186 ;  /* 0x000000ffff670224 */ /* 0x000fe200078e00ba */
[----:B--2---:R0:W-:Y:S02]  /*92f0*/  STS.U8 [R107+UR9+0x3a80], R101 ;  /* 0x003a80656b007988 */ /* 0x0041e40008000009 */
[----:B0-----:R-:W-:-:S06]  /*9300*/  PRMT R101, RZ, 0x7610, R101 ;  /* 0x00007610ff657816 */ /* 0x001fcc0000000065 */
[----:B------:R0:W2:Y:S02]  /*9310*/  @P0 LDG.E.U8 R101, desc[UR20][R102.64] ;  /* 0x0000001466650981 */ /* 0x0000a4000c1e1100 */
[----:B0-----:R-:W-:-:S06]  /*9320*/  PRMT R102, RZ, 0x7610, R102 ;  /* 0x00007610ff667816 */ /* 0x001fcc0000000066 */
[----:B------:R-:W3:Y:S01]  /*9330*/  @P0 LDG.E.U8 R102, desc[UR20][R104.64] ;  /* 0x0000001468660981 */ /* 0x000ee2000c1e1100 */
[----:B------:R-:W-:-:S03]  /*9340*/  @P0 IMAD.MOV.U32 R103, RZ, RZ, R225 ;  /* 0x000000ffff670224 */ /* 0x000fc600078e00e1 */
[----:B--2---:R0:W-:Y:S02]  /*9350*/  STS.U8 [R107+UR9+0x3e80], R101 ;  /* 0x003e80656b007988 */ /* 0x0041e40008000009 */
[----:B0-----:R-:W-:Y:S02]  /*9360*/  LOP3.LUT R107, R137, 0x60, RZ, 0x3c, !PT ;  /* 0x00000060896b7812 */ /* 0x001fe400078e3cff */
[----:B------:R-:W-:-:S03]  /*9370*/  PRMT R101, RZ, 0x7610, R101 ;  /* 0x00007610ff657816 */ /* 0x000fc60000000065 */
[----:B---3--:R0:W-:Y:S02]  /*9380*/  STS.U8 [R107+UR9+0x2300], R102 ;  /* 0x002300666b007988 */ /* 0x0081e40008000009 */
        /* <DEDUP_REMOVED lines=40> */
[----:B------:R-:W-:Y:S04]  /*9610*/  STS.U8 [R107+UR9+0x3f80], R106 ;  /* 0x003f806a6b007988 */ /* 0x000fe80008000009 */
        /* <DEDUP_REMOVED lines=37> */
[----:B------:R0:W5:Y:S04]  /*9870*/  LDL.LU R24, [R1+0x18c] ;  /* 0x00018c0001187983 */ /* 0x0001680000300800 */
[----:B------:R-:W-:Y:S04]  /*9880*/  STL [R1+0x10c], R186 ;  /* 0x00010cba01007387 */ /* 0x000fe80000100800 */
[----:B------:R0:W5:Y:S04]  /*9890*/  LDL.LU R19, [R1+0x188] ;  /* 0x0001880001137983 */ /* 0x0001680000300800 */
[----:B------:R-:W-:Y:S04]  /*98a0*/  STL [R1+0x11c], R143 ;  /* 0x00011c8f01007387 */ /* 0x000fe80000100800 */
[----:B------:R-:W-:Y:S04]  /*98b0*/  STL [R1+0x114], R125 ;  /* 0x0001147d01007387 */ /* 0x000fe80000100800 */
[----:B------:R0:W5:Y:S04]  /*98c0*/  LDL.LU R21, [R1+0x184] ;  /* 0x0001840001157983 */ /* 0x0001680000300800 */
        /* <DEDUP_REMOVED lines=18> */
[----:B--2---:R1:W-:Y:S02]  /*99f0*/  STS.U8 [R107+UR9+0x3780], R101 ;  /* 0x003780656b007988 */ /* 0x0043e40008000009 */
[----:B-1----:R-:W-:-:S06]  /*9a00*/  PRMT R101, RZ, 0x7610, R101 ;  /* 0x00007610ff657816 */ /* 0x002fcc0000000065 */
[----:B------:R-:W2:Y:S01]  /*9a10*/  @P0 LDG.E.U8 R101, desc[UR20][R102.64] ;  /* 0x0000001466650981 */ /* 0x000ea2000c1e1100 */
[----:B------:R-:W-:-:S04]  /*9a20*/  UISETP.NE.U32.AND UP1, UPT, UR11, URZ, UPT ;  /* 0x000000ff0b00728c */ /* 0x000fc8000bf25070 */
[----:B------:R-:W-:Y:S02]  /*9a30*/  UISETP.LT.OR UP3, UPT, UR24, 0x80, UP1 ;  /* 0x000000801800788c */ /* 0x000fe40008f61670 */
[----:B------:R-:W-:Y:S01]  /*9a40*/  UISETP.GE.AND UP2, UPT, UR24, 0x100, UPT ;  /* 0x000001001800788c */ /* 0x000fe2000bf46270 */
[----:B--2---:R0:W-:Y:S01]  /*9a50*/  STS.U8 [R107+UR9+0x3b80], R101 ;  /* 0x003b80656b007988 */ /* 0x0041e20008000009 */
[----:B------:R1:W-:Y:S06]  /*9a60*/  MEMBAR.ALL.CTA ;  /* 0x0000000000007992 */ /* 0x0003ec0000008000 */
[----:B-1----:R-:W1:Y:S02]  /*9a70*/  FENCE.VIEW.ASYNC.S ;  /* 0x00000000000073c6 */ /* 0x002e640000000000 */
[----:B-1----:R-:W-:Y:S06]  /*9a80*/  BAR.SYNC.DEFER_BLOCKING 0x0 ;  /* 0x0000000000007b1d */ /* 0x002fec0000010000 */
[----:B------:R-:W-:Y:S05]  /*9a90*/  BRA.U UP3, `(.L_x_6) ;  /* 0x0000000103847547 */ /* 0x000fea000b800000 */
[----:B------:R-:W-:Y:S02]  /*9aa0*/  UIADD3 UR4, UPT, UPT, UR9, 0x2000, URZ ;  /* 0x0000200009047890 */ /* 0x000fe4000fffe0ff */
[----:B------:R-:W-:Y:S02]  /*9ab0*/  USHF.R.U32.HI UR14, URZ, 0x4, UR9 ;  /* 0x00000004ff0e7899 */ /* 0x000fe40008011609 */
[----:B------:R-:W-:Y:S02]  /*9ac0*/  USHF.R.U32.HI UR4, URZ, 0x4, UR4 ;  /* 0x00000004ff047899 */ /* 0x000fe40008011604 */
[----:B------:R-:W-:Y:S02]  /*9ad0*/  USGXT.U32 UR14, UR14, 0xe ;  /* 0x0000000e0e0e789a */ /* 0x000fe40008000000 */
[----:B------:R-:W-:Y:S02]  /*9ae0*/  USGXT.U32 UR16, UR4, 0xe ;  /* 0x0000000e0410789a */ /* 0x000fe40008000000 */
[----:B------:R-:W-:-:S02]  /*9af0*/  UIADD3 UR32, UP3, UPT, UR14, 0x80, URZ ;  /* 0x000000800e207890 */ /* 0x000fc4000ff7e0ff */
[----:B------:R-:W-:Y:S01]  /*9b00*/  UIADD3 UR34, UP4, UPT, UR16, 0x2, URZ ;  /* 0x0000000210227890 */ /* 0x000fe2000ff9e0ff */
[----:B------:R-:W-:Y:S01]  /*9b10*/  UMOV UR4, URZ ;  /* 0x000000ff00047c82 */ /* 0x000fe20008000000 */
[----:B------:R-:W-:Y:S01]  /*9b20*/  UMOV UR36, 0x0 ;  /* 0x0000000000247882 */ /* 0x000fe20000000000 */
[----:B------:R-:W-:Y:S02]  /*9b30*/  UIADD3.X UR33, UPT, UPT, UR4, -0x7fffbfe0, URZ, UP3, !UPT ;  /* 0x8000402004217890 */ /* 0x000fe40009ffe4ff */
[----:B------:R-:W-:Y:S02]  /*9b40*/  UIADD3.X UR35, UPT, UPT, UR4, 0x40004040, URZ, UP4, !UPT ;  /* 0x4000404004237890 */ /* 0x000fe4000a7fe4ff */
[----:B------:R-:W-:Y:S02]  /*9b50*/  UIADD3.64 UR18, UPT, UPT, UR32, 0x80, URZ ;  /* 0x0000008020127897 */ /* 0x000fe4000fffe0ff */
[----:B------:R-:W-:Y:S02]  /*9b60*/  UIADD3.64 UR26, UPT, UPT, UR34, 0x2, URZ ;  /* 0x00000002221a7897 */ /* 0x000fe4000fffe0ff */
[----:B------:R-:W-:-:S02]  /*9b70*/  UIADD3.64 UR28, UPT, UPT, UR32, 0x100, URZ ;  /* 0x00000100201c7897 */ /* 0x000fc4000fffe0ff */
[----:B------:R-:W-:Y:S01]  /*9b80*/  UIADD3.64 UR30, UPT, UPT, UR34, 0x4, URZ ;  /* 0x00000004221e7897 */ /* 0x000fe2000fffe0ff */
[----:B------:R-:W-:Y:S01]  /*9b90*/  UMOV UR37, 0x4108490 ;  /* 0x0410849000257882 */ /* 0x000fe20000000000 */
[----:B------:R-:W-:Y:S01]  /*9ba0*/  UMOV UR15, 0x80004020 ;  /* 0x80004020000f7882 */ /* 0x000fe20000000000 */
[----:B------:R-:W-:Y:S01]  /*9bb0*/  UMOV UR17, 0x40004040 ;  /* 0x4000404000117882 */ /* 0x000fe20000000000 */
[----:B------:R-:W-:Y:S01]  /*9bc0*/  UMOV UR38, 0x0 ;  /* 0x0000000000267882 */ /* 0x000fe20000000000 */
[----:B------:R-:W-:Y:S01]  /*9bd0*/  UMOV UR39, 0x4108490 ;  /* 0x0410849000277882 */ /* 0x000fe20000000000 */
[----:B------:R-:W-:Y:S01]  /*9be0*/  UMOV UR40, 0x0 ;  /* 0x0000000000287882 */ /* 0x000fe20000000000 */
[----:B------:R-:W-:Y:S01]  /*9bf0*/  UMOV UR41, 0x4108490 ;  /* 0x0410849000297882 */ /* 0x000fe20000000000 */
[----:B------:R-:W-:Y:S01]  /*9c00*/  UMOV UR4, UR6 ;  /* 0x0000000600047c82 */ /* 0x000fe20008000000 */
[----:B------:R-:W-:Y:S01]  /*9c10*/  UMOV UR5, URZ ;  /* 0x000000ff00057c82 */ /* 0x000fe20008000000 */
[----:B------:R1:W-:Y:S01]  /*9c20*/  UTCQMMA gdesc[UR14], gdesc[UR16], tmem[UR8], tmem[UR36], idesc[UR37], !UPT ;  /* 0x00ff24100e0075ea */ /* 0x0003e2000f800308 */
[----:B------:R-:W-:Y:S01]  /*9c30*/  UMOV UR42, 0x0 ;  /* 0x00000000002a7882 */ /* 0x000fe20000000000 */
[----:B------:R-:W-:Y:S01]  /*9c40*/  UMOV UR43, 0x4108490 ;  /* 0x04108490002b7882 */ /* 0x000fe20000000000 */
[----:B------:R1:W-:Y:S01]  /*9c50*/  UTCQMMA gdesc[UR32], gdesc[UR34], tmem[UR8], tmem[UR38], idesc[UR39], UPT ;  /* 0x00ff2622200075ea */ /* 0x0003e2000b800308 */
[----:B------:R-:W-:Y:S01]  /*9c60*/  UMOV UR4, UR4 ;  /* 0x0000000400047c82 */ /* 0x000fe20008000000 */
[----:B------:R1:W-:Y:S01]  /*9c70*/  UTCQMMA gdesc[UR18], gdesc[UR26], tmem[UR8], tmem[UR40], idesc[UR41], UPT ;  /* 0x00ff281a120075ea */ /* 0x0003e2000b800308 */
[----:B------:R1:W-:Y:S01]  /*9c80*/  UTCQMMA gdesc[UR28], gdesc[UR30], tmem[UR8], tmem[UR42], idesc[UR43], UPT ;  /* 0x00ff2a1e1c0075ea */ /* 0x0003e2000b800308 */
[----:B------:R1:W-:Y:S01]  /*9c90*/  UTCBAR [UR4], URZ ;  /* 0x000000ff040073e9 */ /* 0x0003e200080000ff */
[----:B------:R-:W-:Y:S01]  /*9ca0*/  NOP ;  /* 0x0000000000007918 */ /* 0x000fe20000000000 */
.L_x_6:
[----:B-1----:R-:W-:Y:S01]  /*9cb0*/  UMOV UR4, URZ ;  /* 0x000000ff00047c82 */ /* 0x002fe20008000000 */
[----:B------:R-:W-:Y:S05]  /*9cc0*/  BRA.U !UP2, `(.L_x_7) ;  /* 0x0000005d0a847547 */ /* 0x000fea000b800000 */
[----:B------:R-:W-:Y:S01]  /*9cd0*/  USHF.L.U32 UR11, UR12, 0x7, URZ ;  /* 0x000000070c0b7899 */ /* 0x000fe200080006ff */
[----:B0-----:R-:W-:Y:S01]  /*9ce0*/  IMAD.MOV.U32 R101, RZ, RZ, RZ ;  /* 0x000000ffff657224 */ /* 0x001fe200078e00ff */
[----:B------:R-:W-:Y:S02]  /*9cf0*/  USHF.L.U32 UR18, UR13, 0x7, URZ ;  /* 0x000000070d127899 */ /* 0x000fe400080006ff */
[----:B------:R-:W-:Y:S02]  /*9d00*/  USHF.R.S32.HI UR7, URZ, 0x1f, UR24 ;  /* 0x0000001fff077899 */ /* 0x000fe40008011418 */
[----:B------:R-:W-:Y:S02]  /*9d10*/  UIADD3 UR12, UPT, UPT, UR9, 0x4000, URZ ;  /* 0x00004000090c7890 */ /* 0x000fe4000fffe0ff */
[----:B------:R-:W-:Y:S02]  /*9d20*/  UIADD3 UR13, UPT, UPT, UR9, 0x6000, URZ ;  /* 0x00006000090d7890 */ /* 0x000fe4000fffe0ff */
[----:B------:R-:W-:-:S02]  /*9d30*/  ULEA.HI UR7, UR7, UR24, URZ, 0x7 ;  /* 0x0000001807077291 */ /* 0x000fc4000f8f38ff */
[----:B------:R-:W-:Y:S02]  /*9d40*/  USHF.R.U32.HI UR12, URZ, 0x4, UR12 ;  /* 0x00000004ff0c7899 */ /* 0x000fe4000801160c */
[----:B------:R-:W-:Y:S02]  /*9d50*/  USHF.R.U32.HI UR13, URZ, 0x4, UR13 ;  /* 0x00000004ff0d7899 */ /* 0x000fe4000801160d */
[----:B------:R-:W-:Y:S02]  /*9d60*/  USHF.R.S32.HI UR7, URZ, 0x7, UR7 ;  /* 0x00000007ff077899 */ /* 0x000fe40008011407 */
[----:B------:R-:W-:Y:S02]  /*9d70*/  USGXT.U32 UR12, UR12, 0xe ;  /* 0x0000000e0c0c789a */ /* 0x000fe40008000000 */
[----:B------:R-:W-:Y:S02]  /*9d80*/  USGXT.U32 UR14, UR13, 0xe ;  /* 0x0000000e0d0e789a */ /* 0x000fe40008000000 */
[----:B------:R-:W-:-:S02]  /*9d90*/  UIADD3 UR26, UP2, UPT, UR12, 0x80, URZ ;  /* 0x000000800c1a7890 */ /* 0x000fc4000ff5e0ff */
[----:B------:R-:W-:Y:S02]  /*9da0*/  UISETP.LT.AND UP4, UPT, UR7, 0x2, UPT ;  /* 0x000000020700788c */ /* 0x000fe4000bf81270 */
[----:B------:R-:W-:Y:S01]  /*9db0*/  UIADD3 UR28, UP3, UPT, UR14, 0x2, URZ ;  /* 0x000000020e1c7890 */ /* 0x000fe2000ff7e0ff */
[----:B------:R-:W-:Y:S01]  /*9dc0*/  UMOV UR4, URZ ;  /* 0x000000ff00047c82 */ /* 0x000fe20008000000 */
[----:B------:R-:W-:Y:S01]  /*9dd0*/  UMOV UR5, URZ ;  /* 0x000000ff00057c82 */ /* 0x000fe20008000000 */
[----:B------:R-:W-:Y:S02]  /*9de0*/  UIADD3.X UR27, UPT, UPT, UR4, -0x7fffbfe0, URZ, UP2, !UPT ;  /* 0x80004020041b7890 */ /* 0x000fe400097fe4ff */
[----:B------:R-:W-:Y:S02]  /*9df0*/  USEL UR7, UR7, 0x2, !UP4 ;  /* 0x0000000207077887 */ /* 0x000fe4000e000000 */
[----:B------:R-:W-:Y:S02]  /*9e00*/  UIADD3.X UR29, UPT, UPT, UR5, 0x40004040, URZ, UP3, !UPT ;  /* 0x40004040051d7890 */ /* 0x000fe40009ffe4ff */
[----:B------:R-:W-:-:S02]  /*9e10*/  UIADD3 UR22, UPT, UPT, UR22, -0x80, URZ ;  /* 0xffffff8016167890 */ /* 0x000fc4000fffe0ff */
[----:B------:R-:W-:Y:S02]  /*9e20*/  USHF.R.S32.HI UR25, URZ, 0x1f, UR11 ;  /* 0x0000001fff197899 */ /* 0x000fe4000801140b */
[----:B------:R-:W-:Y:S02]  /*9e30*/  USHF.R.S32.HI UR38, URZ, 0x1f, UR18 ;  /* 0x0000001fff267899 */ /* 0x000fe40008011412 */
[----:B------:R-:W-:Y:S02]  /*9e40*/  UIADD3 UR19, UPT, UPT, UR7, -0x1, URZ ;  /* 0xffffffff07137890 */ /* 0x000fe4000fffe0ff */
[----:B------:R-:W-:Y:S02]  /*9e50*/  UIADD3.64 UR30, UPT, UPT, UR26, 0x80, URZ ;  /* 0x000000801a1e7897 */ /* 0x000fe4000fffe0ff */
[----:B------:R-:W-:Y:S02]  /*9e60*/  UIADD3.64 UR32, UPT, UPT, UR28, 0x2, URZ ;  /* 0x000000021c207897 */ /* 0x000fe4000fffe0ff */
[----:B------:R-:W-:-:S02]  /*9e70*/  UIADD3.64 UR34, UPT, UPT, UR26, 0x100, URZ ;  /* 0x000001001a227897 */ /* 0x000fc4000fffe0ff */
[----:B------:R-:W-:Y:S01]  /*9e80*/  UIADD3.64 UR36, UPT, UPT, UR28, 0x4, URZ ;  /* 0x000000041c247897 */ /* 0x000fe2000fffe0ff */
[----:B------:R-:W-:-:S11]  /*9e90*/  UMOV UR23, 0x1 ;  /* 0x0000000100177882 */ /* 0x000fd60000000000 */
.L_x_10:
[----:B------:R-:W2:Y:S04]  /*9ea0*/  LDL.LU R114, [R1+0x120] ;  /* 0x0001200001727983 */ /* 0x000ea80000300800 */
[----:B------:R-:W3:Y:S04]  /*9eb0*/  LDL.LU R113, [R1+0x118] ;  /* 0x0001180001717983 */ /* 0x000ee80000300800 */
[----:B------:R-:W4:Y:S04]  /*9ec0*/  LDL.LU R112, [R1+0x110] ;  /* 0x0001100001707983 */ /* 0x000f280000300800 */
[----:B------:R-:W4:Y:S04]  /*9ed0*/  LDL.LU R111, [R1+0x108] ;  /* 0x00010800016f7983 */ /* 0x000f280000300800 */
[----:B------:R-:W4:Y:S04]  /*9ee0*/  LDL.LU R110, [R1+0x100] ;  /* 0x00010000016e7983 */ /* 0x000f280000300800 */
[----:B------:R-:W4:Y:S04]  /*9ef0*/  LDL.LU R109, [R1+0x11c] ;  /* 0x00011c00016d7983 */ /* 0x000f280000300800 */
[----:B------:R-:W4:Y:S04]  /*9f00*/  LDL.LU R108, [R1+0xf8] ;  /* 0x0000f800016c7983 */ /* 0x000f280000300800 */
[----:B------:R-:W4:Y:S01]  /*9f10*/  LDL.LU R104, [R1+0x114] ;  /* 0x0001140001687983 */ /* 0x000f220000300800 */
[----:B------:R-:W0:Y:S03]  /*9f20*/  S2R R103, SR_TID.X ;  /* 0x0000000000677919 */ /* 0x000e260000002100 */
[----:B------:R-:W4:Y:S04]  /*9f30*/  LDL.LU R107, [R1+0xf0] ;  /* 0x0000f000016b7983 */ /* 0x000f280000300800 */
[----:B------:R-:W4:Y:S04]  /*9f40*/  LDL.LU R106, [R1+0x10c] ;  /* 0x00010c00016a7983 */ /* 0x000f280000300800 */
[----:B------:R-:W4:Y:S01]  /*9f50*/  LDL.LU R105, [R1+0xe8] ;  /* 0x0000e80001697983 */ /* 0x000f220000300800 */
[----:B------:R-:W-:Y:S01]  /*9f60*/  IMAD.U32 R101, R101, -0x80000000, RZ ;  /* 0x8000000065657824 */ /* 0x000fe200078e00ff */
[----:B0-----:R-:W-:-:S04]  /*9f70*/  SHF.R.U32.HI R102, RZ, 0x6, R103 ;  /* 0x00000006ff667819 */ /* 0x001fc80000011667 */
[----:B------:R-:W-:-:S04]  /*9f80*/  SGXT.U32 R102, R102, 0x1 ;  /* 0x000000016666781a */ /* 0x000fc80000000000 */
[----:B------:R-:W-:Y:S02]  /*9f90*/  ISETP.GE.AND P0, PT, R102, UR22, PT ;  /* 0x0000001666007c0c */ /* 0x000fe4000bf06270 */
[----:B--2---:R-:W-:Y:S02]  /*9fa0*/  IADD3 R114, P6, PT, R114, UR18, RZ ;  /* 0x0000001272727c10 */ /* 0x004fe4000ffde0ff */
[----:B---3--:R-:W-:-:S03]  /*9fb0*/  IADD3 R113, P2, PT, R113, UR18, RZ ;  /* 0x0000001271717c10 */ /* 0x008fc6000ff5e0ff */
[----:B------:R-:W-:Y:S01]  /*9fc0*/  STL [R1+0x120], R114 ;  /* 0x0001207201007387 */ /* 0x000fe20000100800 */
[----:B----4-:R-:W-:-:S03]  /*9fd0*/  IADD3 R112, P3, PT, R112, UR18, RZ ;  /* 0x0000001270707c10 */ /* 0x010fc6000ff7e0ff */
[----:B------:R-:W-:Y:S01]  /*9fe0*/  STL [R1+0x118], R113 ;  /* 0x0001187101007387 */ /* 0x000fe20000100800 */
[----:B------:R-:W-:-:S03]  /*9ff0*/  IADD3 R111, P4, PT, R111, UR18, RZ ;  /* 0x000000126f6f7c10 */ /* 0x000fc6000ff9e0ff */
[----:B------:R-:W-:Y:S01]  /*a000*/  STL [R1+0x110], R112 ;  /* 0x0001107001007387 */ /* 0x000fe20000100800 */
[----:B------:R-:W-:-:S03]  /*a010*/  IADD3 R110, P5, PT, R110, UR18, RZ ;  /* 0x000000126e6e7c10 */ /* 0x000fc6000ffbe0ff */
[----:B------:R-:W-:Y:S01]  /*a020*/  STL [R1+0x108], R111 ;  /* 0x0001086f01007387 */ /* 0x000fe20000100800 */
[----:B------:R-:W-:-:S03]  /*a030*/  IADD3.X R109, PT, PT, R109, UR38, RZ, P6, !PT ;  /* 0x000000266d6d7c10 */ /* 0x000fc6000b7fe4ff */
[----:B------:R-:W-:Y:S01]  /*a040*/  STL [R1+0x100], R110 ;  /* 0x0001006e01007387 */ /* 0x000fe20000100800 */
[----:B------:R-:W-:Y:S02]  /*a050*/  IADD3 R108, P6, PT, R108, UR18, RZ ;  /* 0x000000126c6c7c10 */ /* 0x000fe4000ffde0ff */
[----:B------:R-:W-:-:S05]  /*a060*/  IADD3.X R104, PT, PT, R104, UR38, RZ, P2, !PT ;  /* 0x0000002668687c10 */ /* 0x000fca00097fe4ff */
[----:B------:R0:W-:Y:S04]  /*a070*/  STL [R1+0x114], R104 ;  /* 0x0001146801007387 */ /* 0x0001e80000100800 */
[----:B------:R-:W-:Y:S04]  /*a080*/  STL [R1+0x11c], R109 ;  /* 0x00011c6d01007387 */ /* 0x000fe80000100800 */
[----:B0-----:R-:W2:Y:S01]  /*a090*/  LDL.LU R104, [R1+0x104] ;  /* 0x0001040001687983 */ /* 0x001ea20000300800 */
[----:B------:R-:W-:Y:S02]  /*a0a0*/  IADD3.X R106, PT, PT, R106, UR38, RZ, P3, !PT ;  /* 0x000000266a6a7c10 */ /* 0x000fe40009ffe4ff */
[----:B------:R-:W-:Y:S01]  /*a0b0*/  IADD3 R107, P2, PT, R107, UR18, RZ ;  /* 0x000000126b6b7c10 */ /* 0x000fe2000ff5e0ff */
[----:B------:R-:W-:Y:S04]  /*a0c0*/  STL [R1+0xf8], R108 ;  /* 0x0000f86c01007387 */ /* 0x000fe80000100800 */
[----:B------:R-:W3:Y:S01]  /*a0d0*/  LDL.LU R102, [R1+0xe0] ;  /* 0x0000e00001667983 */ /* 0x000ee20000300800 */
[----:B------:R-:W-:-:S03]  /*a0e0*/  IADD3 R105, P3, PT, R105, UR18, RZ ;  /* 0x0000001269697c10 */ /* 0x000fc6000ff7e0ff */
[----:B------:R0:W-:Y:S04]  /*a0f0*/  STL [R1+0x10c], R106 ;  /* 0x00010c6a01007387 */ /* 0x0001e80000100800 */
[----:B------:R1:W-:Y:S04]  /*a100*/  STL [R1+0xf0], R107 ;  /* 0x0000f06b01007387 */ /* 0x0003e80000100800 */
[----:B0-----:R-:W4:Y:S04]  /*a110*/  LDL.LU R106, [R1+0xfc] ;  /* 0x0000fc00016a7983 */ /* 0x001f280000300800 */
[----:B------:R-:W4:Y:S04]  /*a120*/  LDL.LU R130, [R1+0xd8] ;  /* 0x0000d80001827983 */ /* 0x000f280000300800 */
[----:B------:R-:W4:Y:S04]  /*a130*/  LDL.LU R129, [R1+0xf4] ;  /* 0x0000f40001817983 */ /* 0x000f280000300800 */
[----:B------:R-:W4:Y:S04]  /*a140*/  LDL.LU R128, [R1+0xd0] ;  /* 0x0000d00001807983 */ /* 0x000f280000300800 */
[----:B------:R0:W-:Y:S04]  /*a150*/  STL [R1+0xe8], R105 ;  /* 0x0000e86901007387 */ /* 0x0001e80000100800 */
[----:B------:R-:W4:Y:S04]  /*a160*/  LDL.LU R127, [R1+0xec] ;  /* 0x0000ec00017f7983 */ /* 0x000f280000300800 */
        /* <DEDUP_REMOVED lines=19> */
[----:B-1----:R-:W4:Y:S04]  /*a2a0*/  LDL.LU R107, [R1+0x9c] ;  /* 0x00009c00016b7983 */ /* 0x002f280000300800 */
[----:B0-----:R-:W4:Y:S01]  /*a2b0*/  LDL.LU R105, [R1+0x78] ;  /* 0x0000780001697983 */ /* 0x001f220000300800 */
[----:B--2---:R-:W-:-:S05]  /*a2c0*/  IADD3.X R104, PT, PT, R104, UR38, RZ, P4, !PT ;  /* 0x0000002668687c10 */ /* 0x004fca000a7fe4ff */
[----:B------:R0:W-:Y:S01]  /*a2d0*/  STL [R1+0x104], R104 ;  /* 0x0001046801007387 */ /* 0x0001e20000100800 */
[----:B---3--:R-:W-:-:S03]  /*a2e0*/  IADD3 R102, P4, PT, R102, UR18, RZ ;  /* 0x0000001266667c10 */ /* 0x008fc6000ff9e0ff */
[----:B0-----:R-:W2:Y:S04]  /*a2f0*/  LDL.LU R104, [R1+0x94] ;  /* 0x0000940001687983 */ /* 0x001ea80000300800 */
[----:B------:R0:W-:Y:S04]  /*a300*/  STL [R1+0xe0], R102 ;  /* 0x0000e06601007387 */ /* 0x0001e80000100800 */
[----:B0-----:R-:W3:Y:S01]  /*a310*/  LDL.LU R102, [R1+0x70] ;  /* 0x0000700001667983 */ /* 0x001ee20000300800 */
[----:B----4-:R-:W-:Y:S02]  /*a320*/  IADD3.X R106, PT, PT, R106, UR38, RZ, P5, !PT ;  /* 0x000000266a6a7c10 */ /* 0x010fe4000affe4ff */
[----:B------:R-:W-:-:S02]  /*a330*/  IADD3 R130, P5, PT, R130, UR18, RZ ;  /* 0x0000001282827c10 */ /* 0x000fc4000ffbe0ff */
[----:B------:R-:W-:Y:S01]  /*a340*/  IADD3.X R129, PT, PT, R129, UR38, RZ, P6, !PT ;  /* 0x0000002681817c10 */ /* 0x000fe2000b7fe4ff */
[----:B------:R0:W-:Y:S01]  /*a350*/  STL [R1+0xfc], R106 ;  /* 0x0000fc6a01007387 */ /* 0x0001e20000100800 */
[----:B------:R-:W-:Y:S02]  /*a360*/  IADD3 R128, P6, PT, R128, UR18, RZ ;  /* 0x0000001280807c10 */ /* 0x000fe4000ffde0ff */
[----:B------:R-:W-:Y:S01]  /*a370*/  IADD3.X R127, PT, PT, R127, UR38, RZ, P2, !PT ;  /* 0x000000267f7f7c10 */ /* 0x000fe200097fe4ff */
[----:B0-----:R-:W4:Y:S01]  /*a380*/  LDL.LU R106, [R1+0x8c] ;  /* 0x00008c00016a7983 */ /* 0x001f220000300800 */
[----:B------:R-:W-:-:S03]  /*a390*/  IADD3 R126, P2, PT, R126, UR18, RZ ;  /* 0x000000127e7e7c10 */ /* 0x000fc6000ff5e0ff */
[----:B------:R-:W-:Y:S01]  /*a3a0*/  STL [R1+0xd8], R130 ;  /* 0x0000d88201007387 */ /* 0x000fe20000100800 */
[----:B------:R-:W-:-:S03]  /*a3b0*/  IADD3.X R125, PT, PT, R125, UR38, RZ, P3, !PT ;  /* 0x000000267d7d7c10 */ /* 0x000fc60009ffe4ff */
[----:B------:R-:W-:Y:S01]  /*a3c0*/  STL [R1+0xf4], R129 ;  /* 0x0000f48101007387 */ /* 0x000fe20000100800 */
        /* <DEDUP_REMOVED lines=37> */
[----:B------:R-:W-:Y:S04]  /*a620*/  STL [R1+0x88], R110 ;  /* 0x0000886e01007387 */ /* 0x000fe80000100800 */
[----:B------:R-:W-:Y:S04]  /*a630*/  STL [R1+0xa4], R109 ;  /* 0x0000a46d01007387 */ /* 0x000fe80000100800 */
[----:B------:R0:W-:Y:S04]  /*a640*/  STL [R1+0x78], R105 ;  /* 0x0000786901007387 */ /* 0x0001e80000100800 */
[----:B------:R-:W-:Y:S04]  /*a650*/  STL [R1+0x80], R108 ;  /* 0x0000806c01007387 */ /* 0x000fe80000100800 */
[----:B0-----:R-:W4:Y:S04]  /*a660*/  LDL.LU R105, [R1+0x68] ;  /* 0x0000680001697983 */ /* 0x001f280000300800 */
[----:B------:R-:W-:Y:S01]  /*a670*/  STL [R1+0x9c], R107 ;  /* 0x00009c6b01007387 */ /* 0x000fe20000100800 */
[----:B--2---:R-:W-:-:S05]  /*a680*/  IADD3.X R104, PT, PT, R104, UR38, RZ, P3, !PT ;  /* 0x0000002668687c10 */ /* 0x004fca0009ffe4ff */
[----:B------:R0:W-:Y:S01]  /*a690*/  STL [R1+0x94], R104 ;  /* 0x0000946801007387 */ /* 0x0001e20000100800 */
[----:B---3--:R-:W-:-:S03]  /*a6a0*/  IADD3 R102, P3, PT, R102, UR18, RZ ;  /* 0x0000001266667c10 */ /* 0x008fc6000ff7e0ff */
[----:B0-----:R-:W2:Y:S04]  /*a6b0*/  LDL.LU R104, [R1+0x84] ;  /* 0x0000840001687983 */ /* 0x001ea80000300800 */
[----:B------:R0:W-:Y:S04]  /*a6c0*/  STL [R1+0x70], R102 ;  /* 0x0000706601007387 */ /* 0x0001e80000100800 */
[----:B0-----:R-:W3:Y:S01]  /*a6d0*/  LDL.LU R102, [R1+0x60] ;  /* 0x0000600001667983 */ /* 0x001ee20000300800 */
[----:B----4-:R-:W-:-:S03]  /*a6e0*/  IADD3.X R106, PT, PT, R106, UR38, RZ, P4, !PT ;  /* 0x000000266a6a7c10 */ /* 0x010fc6000a7fe4ff */
        /* <DEDUP_REMOVED lines=24> */
[----:B------:R-:W4:Y:S01]  /*a870*/  LDL.LU R107, [R1] ;  /* 0x00000000016b7983 */ /* 0x000f220000300800 */
[----:B------:R-:W-:-:S03]  /*a880*/  IADD3 R105, P4, PT, R105, UR18, RZ ;  /* 0x0000001269697c10 */ /* 0x000fc6000ff9e0ff */
[----:B0-----:R-:W4:Y:S04]  /*a890*/  LDL.LU R106, [R1+0x1c] ;  /* 0x00001c00016a7983 */ /* 0x001f280000300800 */
[----:B------:R0:W-:Y:S04]  /*a8a0*/  STL [R1+0x68], R105 ;  /* 0x0000686901007387 */ /* 0x0001e80000100800 */
        /* <DEDUP_REMOVED lines=10> */
[----:B------:R-:W-:Y:S01]  /*a950*/  STL [R1+0x7c], R130 ;  /* 0x00007c8201007387 */ /* 0x000fe20000100800 */
[----:B------:R-:W-:Y:S02]  /*a960*/  IADD3 R127, P2, PT, R127, UR18, RZ ;  /* 0x000000127f7f7c10 */ /* 0x000fe4000ff5e0ff */
[----:B------:R-:W-:Y:S01]  /*a970*/  IADD3.X R126, PT, PT, R126, UR38, RZ, P3, !PT ;  /* 0x000000267e7e7c10 */ /* 0x000fe20009ffe4ff */
        /* <DEDUP_REMOVED lines=43> */
[----:B------:R0:W-:Y:S04]  /*ac30*/  STL [R1], R107 ;  /* 0x0000006b01007387 */ /* 0x0001e80000100800 */
[----:B------:R1:W-:Y:S01]  /*ac40*/  STL [R1+0x1c], R106 ;  /* 0x00001c6a01007387 */ /* 0x0003e20000100800 */
[----:B------:R-:W-:Y:S02]  /*ac50*/  IADD3.X R105, PT, PT, R105, UR38, RZ, P4, !PT ;  /* 0x0000002669697c10 */ /* 0x000fe4000a7fe4ff */
[----:B--2---:R-:W-:-:S03]  /*ac60*/  IADD3.X R104, PT, PT, R104, UR38, RZ, P5, !PT ;  /* 0x0000002668687c10 */ /* 0x004fc6000affe4ff */
[----:B------:R2:W-:Y:S01]  /*ac70*/  STL [R1+0x14], R105 ;  /* 0x0000146901007387 */ /* 0x0005e20000100800 */
[----:B------:R-:W-:Y:S02]  /*ac80*/  IADD3 R247, P5, PT, R247, UR18, RZ ;  /* 0x00000012f7f77c10 */ /* 0x000fe4000ffbe0ff */
[----:B---3--:R-:W-:Y:S01]  /*ac90*/  IADD3.X R102, PT, PT, R102, UR38, RZ, P6, !PT ;  /* 0x0000002666667c10 */ /* 0x008fe2000b7fe4ff */
[----:B0-----:R-:W3:Y:S01]  /*aca0*/  LDL.LU R107, [R1+0x134] ;  /* 0x00013400016b7983 */ /* 0x001ee20000300800 */
[----:B------:R-:W-:Y:S02]  /*acb0*/  IADD3.X R250, PT, PT, R250, UR38, RZ, P3, !PT ;  /* 0x00000026fafa7c10 */ /* 0x000fe40009ffe4ff */
[----:B------:R-:W-:Y:S01]  /*acc0*/  IADD3 R249, P4, PT, R249, UR18, RZ ;  /* 0x00000012f9f97c10 */ /* 0x000fe2000ff9e0ff */
[----:B------:R0:W-:Y:S04]  /*acd0*/  STL [R1+0xc], R104 ;  /* 0x00000c6801007387 */ /* 0x0001e80000100800 */
[----:B-1----:R-:W4:Y:S04]  /*ace0*/  LDL.LU R106, [R1+0x12c] ;  /* 0x00012c00016a7983 */ /* 0x002f280000300800 */
[----:B--2---:R-:W2:Y:S04]  /*acf0*/  LDL.LU R105, [R1+0x124] ;  /* 0x0001240001697983 */ /* 0x004ea80000300800 */
[----:B------:R1:W-:Y:S04]  /*ad00*/  STL [R1+0x4], R102 ;  /* 0x0000046601007387 */ /* 0x0003e80000100800 */
[----:B0-----:R-:W2:Y:S04]  /*ad10*/  LDL.LU R104, [R1+0x130] ;  /* 0x0001300001687983 */ /* 0x001ea80000300800 */
[----:B-1----:R-:W4:Y:S01]  /*ad20*/  LDL.LU R102, [R1+0x128] ;  /* 0x0001280001667983 */ /* 0x002f220000300800 */
[----:B------:R-:W-:-:S02]  /*ad30*/  IADD3.X R246, PT, PT, R246, UR38, RZ, P5, !PT ;  /* 0x00000026f6f67c10 */ /* 0x000fc4000affe4ff */
[----:B------:R-:W-:-:S04]  /*ad40*/  IADD3 R236, P5, PT, R236, UR18, RZ ;  /* 0x00000012ecec7c10 */ /* 0x000fc8000ffbe0ff */
[----:B------:R-:W-:Y:S02]  /*ad50*/  IADD3.X R235, PT, PT, R235, UR38, RZ, P5, !PT ;  /* 0x00000026ebeb7c10 */ /* 0x000fe4000affe4ff */
[----:B------:R-:W-:-:S04]  /*ad60*/  IADD3 R226, P5, PT, R226, UR18, RZ ;  /* 0x00000012e2e27c10 */ /* 0x000fc8000ffbe0ff */
[----:B------:R-:W-:Y:S02]  /*ad70*/  IADD3.X R225, PT, PT, R225, UR38, RZ, P5, !PT ;  /* 0x00000026e1e17c10 */ /* 0x000fe4000affe4ff */
[----:B------:R-:W-:-:S04]  /*ad80*/  IADD3 R216, P5, PT, R216, UR18, RZ ;  /* 0x00000012d8d87c10 */ /* 0x000fc8000ffbe0ff */
[----:B------:R-:W-:Y:S02]  /*ad90*/  IADD3.X R215, PT, PT, R215, UR38, RZ, P5, !PT ;  /* 0x00000026d7d77c10 */ /* 0x000fe4000affe4ff */
[----:B------:R-:W-:-:S04]  /*ada0*/  IADD3 R206, P5, PT, R206, UR18, RZ ;  /* 0x00000012cece7c10 */ /* 0x000fc8000ffbe0ff */
[----:B------:R-:W-:Y:S02]  /*adb0*/  IADD3.X R205, PT, PT, R205, UR38, RZ, P5, !PT ;  /* 0x00000026cdcd7c10 */ /* 0x000fe4000affe4ff */
[----:B------:R-:W-:Y:S02]  /*adc0*/  IADD3 R245, P6, PT, R245, UR18, RZ ;  /* 0x00000012f5f57c10 */ /* 0x000fe4000ffde0ff */
[----:B------:R-:W-:Y:S02]  /*add0*/  IADD3 R241, P3, PT, R241, UR18, RZ ;  /* 0x00000012f1f17c10 */ /* 0x000fe4000ff7e0ff */
[----:B------:R-:W-:Y:S02]  /*ade0*/  IADD3.X R252, PT, PT, R252, UR38, RZ, P2, !PT ;  /* 0x00000026fcfc7c10 */ /* 0x000fe400097fe4ff */
[----:B------:R-:W-:Y:S02]  /*adf0*/  IADD3 R243, P2, PT, R243, UR18, RZ ;  /* 0x00000012f3f37c10 */ /* 0x000fe4000ff5e0ff */
[----:B------:R-:W-:-:S02]  /*ae00*/  IADD3.X R248, PT, PT, R248, UR38, RZ, P4, !PT ;  /* 0x00000026f8f87c10 */ /* 0x000fc4000a7fe4ff */
[----:B------:R-:W-:Y:S02]  /*ae10*/  IADD3.X R244, PT, PT, R244, UR38, RZ, P6, !PT ;  /* 0x00000026f4f47c10 */ /* 0x000fe4000b7fe4ff */
[----:B------:R-:W-:Y:S02]  /*ae20*/  IADD3.X R240, PT, PT, R240, UR38, RZ, P3, !PT ;  /* 0x00000026f0f07c10 */ /* 0x000fe40009ffe4ff */
[----:B------:R-:W-:Y:S02]  /*ae30*/  IADD3 R239, P4, PT, R239, UR18, RZ ;  /* 0x00000012efef7c10 */ /* 0x000fe4000ff9e0ff */
[----:B------:R-:W-:Y:S02]  /*ae40*/  IADD3 R234, P6, PT, R234, UR18, RZ ;  /* 0x00000012eaea7c10 */ /* 0x000fe4000ffde0ff */
[----:B------:R-:W-:Y:S02]  /*ae50*/  IADD3 R230, P3, PT, R230, UR18, RZ ;  /* 0x00000012e6e67c10 */ /* 0x000fe4000ff7e0ff */
[----:B------:R-:W-:-:S02]  /*ae60*/  IADD3.X R242, PT, PT, R242, UR38, RZ, P2, !PT ;  /* 0x00000026f2f27c10 */ /* 0x000fc400097fe4ff */
[----:B------:R-:W-:Y:S02]  /*ae70*/  IADD3 R232, P2, PT, R232, UR18, RZ ;  /* 0x00000012e8e87c10 */ /* 0x000fe4000ff5e0ff */
[----:B------:R-:W-:Y:S02]  /*ae80*/  IADD3.X R237, PT, PT, R237, UR38, RZ, P4, !PT ;  /* 0x00000026eded7c10 */ /* 0x000fe4000a7fe4ff */
[----:B------:R-:W-:Y:S02]  /*ae90*/  IADD3.X R233, PT, PT, R233, UR38, RZ, P6, !PT ;  /* 0x00000026e9e97c10 */ /* 0x000fe4000b7fe4ff */
[----:B------:R-:W-:Y:S02]  /*aea0*/  IADD3.X R229, PT, PT, R229, UR38, RZ, P3, !PT ;  /* 0x00000026e5e57c10 */ /* 0x000fe40009ffe4ff */
[----:B------:R-:W-:Y:S02]  /*aeb0*/  IADD3 R228, P4, PT, R228, UR18, RZ ;  /* 0x00000012e4e47c10 */ /* 0x000fe4000ff9e0ff */
[----:B------:R-:W-:-:S02]  /*aec0*/  IADD3 R224, P6, PT, R224, UR18, RZ ;  /* 0x00000012e0e07c10 */ /* 0x000fc4000ffde0ff */
[----:B------:R-:W-:Y:S02]  /*aed0*/  IADD3 R220, P3, PT, R220, UR18, RZ ;  /* 0x00000012dcdc7c10 */ /* 0x000fe4000ff7e0ff */
[----:B------:R-:W-:Y:S02]  /*aee0*/  IADD3.X R231, PT, PT, R231, UR38, RZ, P2, !PT ;  /* 0x00000026e7e77c10 */ /* 0x000fe400097fe4ff */
[----:B------:R-:W-:Y:S02]  /*aef0*/  IADD3 R222, P2, PT, R222, UR18, RZ ;  /* 0x00000012dede7c10 */ /* 0x000fe4000ff5e0ff */
[----:B------:R-:W-:Y:S02]  /*af00*/  IADD3.X R227, PT, PT, R227, UR38, RZ, P4, !PT ;  /* 0x00000026e3e37c10 */ /* 0x000fe4000a7fe4ff */
[----:B------:R-:W-:Y:S02]  /*af10*/  IADD3.X R223, PT, PT, R223, UR38, RZ, P6, !PT ;  /* 0x00000026dfdf7c10 */ /* 0x000fe4000b7fe4ff */
[----:B------:R-:W-:-:S02]  /*af20*/  IADD3.X R219, PT, PT, R219, UR38, RZ, P3, !PT ;  /* 0x00000026dbdb7c10 */ /* 0x000fc40009ffe4ff */
[----:B------:R-:W-:Y:S02]  /*af30*/  IADD3 R218, P4, PT, R218, UR18, RZ ;  /* 0x00000012dada7c10 */ /* 0x000fe4000ff9e0ff */
        /* <DEDUP_REMOVED lines=17> */
[----:B------:R-:W-:Y:S02]  /*b050*/  IADD3.X R201, PT, PT, R201, UR38, RZ, P2, !PT ;  /* 0x00000026c9c97c10 */ /* 0x000fe400097fe4ff */
[----:B------:R-:W-:Y:S02]  /*b060*/  IADD3.X R197, PT, PT, R197, UR38, RZ, P4, !PT ;  /* 0x00000026c5c57c10 */ /* 0x000fe4000a7fe4ff */
[----:B------:R-:W-:Y:S02]  /*b070*/  IADD3.X R194, PT, PT, R194, UR25, RZ, P3, !PT ;  /* 0x00000019c2c27c10 */ /* 0x000fe40009ffe4ff */
[----:B------:R-:W-:Y:S02]  /*b080*/  IADD3 R193, P4, PT, R193, UR11, RZ ;  /* 0x0000000bc1c17c10 */ /* 0x000fe4000ff9e0ff */
[----:B------:R-:W-:Y:S02]  /*b090*/  IADD3 R182, P3, PT, R182, UR11, RZ ;  /* 0x0000000bb6b67c10 */ /* 0x000fe4000ff7e0ff */
[----:B------:R-:W-:-:S02]  /*b0a0*/  IADD3.X R191, PT, PT, R191, UR25, RZ, P4, !PT ;  /* 0x00000019bfbf7c10 */ /* 0x000fc4000a7fe4ff */
[----:B------:R-:W-:Y:S02]  /*b0b0*/  IADD3.X R180, PT, PT, R180, UR25, RZ, P3, !PT ;  /* 0x00000019b4b47c10 */ /* 0x000fe40009ffe4ff */
[----:B------:R-:W-:Y:S02]  /*b0c0*/  IADD3 R179, P4, PT, R179, UR11, RZ ;  /* 0x0000000bb3b37c10 */ /* 0x000fe4000ff9e0ff */
[----:B------:R-:W-:Y:S02]  /*b0d0*/  IADD3 R170, P3, PT, R170, UR11, RZ ;  /* 0x0000000baaaa7c10 */ /* 0x000fe4000ff7e0ff */
[----:B------:R-:W-:Y:S02]  /*b0e0*/  IADD3.X R178, PT, PT, R178, UR25, RZ, P4, !PT ;  /* 0x00000019b2b27c10 */ /* 0x000fe4000a7fe4ff */
[----:B------:R-:W-:Y:S02]  /*b0f0*/  IADD3.X R169, PT, PT, R169, UR25, RZ, P3, !PT ;  /* 0x00000019a9a97c10 */ /* 0x000fe40009ffe4ff */
[----:B------:R-:W-:-:S02]  /*b100*/  IADD3 R168, P4, PT, R168, UR11, RZ ;  /* 0x0000000ba8a87c10 */ /* 0x000fc4000ff9e0ff */
[----:B------:R-:W-:Y:S02]  /*b110*/  IADD3 R50, P3, PT, R50, UR11, RZ ;  /* 0x0000000b32327c10 */ /* 0x000fe4000ff7e0ff */
[----:B------:R-:W-:Y:S02]  /*b120*/  IADD3.X R52, PT, PT, R52, UR25, RZ, P4, !PT ;  /* 0x0000001934347c10 */ /* 0x000fe4000a7fe4ff */
[----:B------:R-:W-:Y:S02]  /*b130*/  IADD3.X R51, PT, PT, R51, UR25, RZ, P3, !PT ;  /* 0x0000001933337c10 */ /* 0x000fe40009ffe4ff */
[----:B-----5:R-:W-:Y:S02]  /*b140*/  IADD3 R23, P4, PT, R23, UR11, RZ ;  /* 0x0000000b17177c10 */ /* 0x020fe4000ff9e0ff */
        /* <DEDUP_REMOVED lines=27> */
[----:B---3--:R-:W-:-:S04]  /*b300*/  IADD3 R107, P5, PT, R107, UR11, RZ ;  /* 0x0000000b6b6b7c10 */ /* 0x008fc8000ffbe0ff */
[----:B--2---:R-:W-:Y:S02]  /*b310*/  IADD3.X R104, PT, PT, R104, UR25, RZ, P5, !PT ;  /* 0x0000001968687c10 */ /* 0x004fe4000affe4ff */
        /* <DEDUP_REMOVED lines=9> */
[----:B----4-:R-:W-:Y:S02]  /*b3b0*/  IADD3 R106, P6, PT, R106, UR11, RZ ;  /* 0x0000000b6a6a7c10 */ /* 0x010fe4000ffde0ff */
[----:B------:R-:W-:Y:S02]  /*b3c0*/  IADD3.X R72, PT, PT, R72, UR25, RZ, P5, !PT ;  /* 0x0000001948487c10 */ /* 0x000fe4000affe4ff */
[----:B------:R-:W-:Y:S02]  /*b3d0*/  IADD3 R44, P5, PT, R44, UR11, RZ ;  /* 0x0000000b2c2c7c10 */ /* 0x000fe4000ffbe0ff */
[----:B------:R-:W-:-:S02]  /*b3e0*/  IADD3 R105, P2, PT, R105, UR11, RZ ;  /* 0x0000000b69697c10 */ /* 0x000fc4000ff5e0ff */
[----:B------:R-:W-:Y:S02]  /*b3f0*/  IADD3.X R102, PT, PT, R102, UR25, RZ, P6, !PT ;  /* 0x0000001966667c10 */ /* 0x000fe4000b7fe4ff */
[----:B------:R-:W-:Y:S02]  /*b400*/  IADD3 R188, P6, PT, R188, UR11, RZ ;  /* 0x0000000bbcbc7c10 */ /* 0x000fe4000ffde0ff */
[----:B------:R-:W-:Y:S02]  /*b410*/  IADD3.X R46, PT, PT, R46, UR25, RZ, P5, !PT ;  /* 0x000000192e2e7c10 */ /* 0x000fe4000affe4ff */
        /* <DEDUP_REMOVED lines=18> */
[----:B------:R-:W-:Y:S02]  /*b540*/  IADD3 R48, P2, PT, R48, UR11, RZ ;  /* 0x0000000b30307c10 */ /* 0x000fe4000ff5e0ff */
[----:B------:R-:W-:Y:S02]  /*b550*/  IADD3.X R75, PT, PT, R75, UR25, RZ, P6, !PT ;  /* 0x000000194b4b7c10 */ /* 0x000fe4000b7fe4ff */
[----:B------:R-:W-:-:S02]  /*b560*/  IADD3 R45, P6, PT, R45, UR11, RZ ;  /* 0x0000000b2d2d7c10 */ /* 0x000fc4000ffde0ff */
[----:B------:R-:W-:Y:S02]  /*b570*/  IADD3.X R49, PT, PT, R49, UR25, RZ, P2, !PT ;  /* 0x0000001931317c10 */ /* 0x000fe400097fe4ff */
[----:B------:R-:W-:Y:S02]  /*b580*/  IADD3 R19, P2, PT, R19, UR11, RZ ;  /* 0x0000000b13137c10 */ /* 0x000fe4000ff5e0ff */
[----:B------:R-:W-:Y:S02]  /*b590*/  IADD3.X R47, PT, PT, R47, UR25, RZ, P6, !PT ;  /* 0x000000192f2f7c10 */ /* 0x000fe4000b7fe4ff */
[----:B------:R-:W-:Y:S01]  /*b5a0*/  IADD3.X R63, PT, PT, R63, UR25, RZ, P5, !PT ;  /* 0x000000193f3f7c10 */ /* 0x000fe2000affe4ff */
[----:B------:R-:W0:Y:S01]  /*b5b0*/  SYNCS.PHASECHK.TRANS64.TRYWAIT P5, [UR6], R101 ;  /* 0x00000065ff0075a7 */ /* 0x000e2200080a1106 */
[----:B------:R-:W-:Y:S02]  /*b5c0*/  IADD3 R18, P6, PT, R18, UR11, RZ ;  /* 0x0000000b12127c10 */ /* 0x000fe4000ffde0ff */
[----:B------:R-:W-:-:S02]  /*b5d0*/  IADD3.X R21, PT, PT, R21, UR25, RZ, P2, !PT ;  /* 0x0000001915157c10 */ /* 0x000fc400097fe4ff */
[----:B------:R-:W-:Y:S02]  /*b5e0*/  IADD3 R95, P2, PT, R95, UR11, RZ ;  /* 0x0000000b5f5f7c10 */ /* 0x000fe4000ff5e0ff */
[----:B------:R-:W-:Y:S02]  /*b5f0*/  IADD3.X R20, PT, PT, R20, UR25, RZ, P6, !PT ;  /* 0x0000001914147c10 */ /* 0x000fe4000b7fe4ff */
[----:B------:R-:W-:Y:S02]  /*b600*/  IADD3 R83, P6, PT, R83, UR11, RZ ;  /* 0x0000000b53537c10 */ /* 0x000fe4000ffde0ff */
[----:B------:R-:W-:Y:S02]  /*b610*/  IADD3.X R96, PT, PT, R96, UR25, RZ, P2, !PT ;  /* 0x0000001960607c10 */ /* 0x000fe400097fe4ff */
        /* <DEDUP_REMOVED lines=10> */
[----:B------:R-:W-:Y:S01]  /*b6c0*/  IADD3 R33, P6, PT, R33, UR11, RZ ;  /* 0x0000000b21217c10 */ /* 0x000fe2000ffde0ff */
[----:B------:R-:W-:Y:S01]  /*b6d0*/  STL [R1+0x134], R107 ;  /* 0x0001346b01007387 */ /* 0x000fe20000100800 */
[----:B------:R-:W-:Y:S02]  /*b6e0*/  IADD3.X R12, PT, PT, R12, UR25, RZ, P2, !PT ;  /* 0x000000190c0c7c10 */ /* 0x000fe400097fe4ff */
[----:B------:R-:W-:Y:S01]  /*b6f0*/  IADD3 R7, P2, PT, R7, UR11, RZ ;  /* 0x0000000b07077c10 */ /* 0x000fe2000ff5e0ff */
[----:B------:R-:W-:Y:S01]  /*b700*/  STL [R1+0x12c], R106 ;  /* 0x00012c6a01007387 */ /* 0x000fe20000100800 */
[----:B------:R-:W-:-:S02]  /*b710*/  IADD3.X R35, PT, PT, R35, UR25, RZ, P6, !PT ;  /* 0x0000001923237c10 */ /* 0x000fc4000b7fe4ff */
[----:B------:R-:W-:Y:S01]  /*b720*/  IADD3 R56, P4, PT, R56, UR11, RZ ;  /* 0x0000000b38387c10 */ /* 0x000fe2000ff9e0ff */
[----:B------:R-:W-:Y:S01]  /*b730*/  STL [R1+0x124], R105 ;  /* 0x0001246901007387 */ /* 0x000fe20000100800 */
[----:B------:R-:W-:Y:S02]  /*b740*/  IADD3 R32, P6, PT, R32, UR11, RZ ;  /* 0x0000000b20207c10 */ /* 0x000fe4000ffde0ff */
[----:B------:R-:W-:Y:S01]  /*b750*/  IADD3 R89, P3, PT, R89, UR11, RZ ;  /* 0x0000000b59597c10 */ /* 0x000fe2000ff7e0ff */
[----:B------:R-:W-:Y:S01]  /*b760*/  STL [R1+0x130], R104 ;  /* 0x0001306801007387 */ /* 0x000fe20000100800 */
[----:B------:R-:W-:-:S03]  /*b770*/  IADD3.X R9, PT, PT, R9, UR25, RZ, P2, !PT ;  /* 0x0000001909097c10 */ /* 0x000fc600097fe4ff */
[----:B------:R1:W-:Y:S01]  /*b780*/  STL [R1+0x128], R102 ;  /* 0x0001286601007387 */ /* 0x0003e20000100800 */
[----:B------:R-:W-:Y:S02]  /*b790*/  IADD3 R6, P2, PT, R6, UR11, RZ ;  /* 0x0000000b06067c10 */ /* 0x000fe4000ff5e0ff */
[----:B------:R-:W-:Y:S02]  /*b7a0*/  IADD3.X R58, PT, PT, R58, UR25, RZ, P4, !PT ;  /* 0x000000193a3a7c10 */ /* 0x000fe4000a7fe4ff */
[----:B------:R-:W-:Y:S02]  /*b7b0*/  IADD3.X R34, PT, PT, R34, UR25, RZ, P6, !PT ;  /* 0x0000001922227c10 */ /* 0x000fe4000b7fe4ff */
[----:B------:R-:W-:Y:S02]  /*b7c0*/  IADD3.X R90, PT, PT, R90, UR25, RZ, P3, !PT ;  /* 0x000000195a5a7c10 */ /* 0x000fe40009ffe4ff */
[----:B-1----:R-:W-:Y:S02]  /*b7d0*/  SHF.R.U32.HI R102, RZ, 0x6, R103 ;  /* 0x00000006ff667819 */ /* 0x002fe40000011667 */
[----:B------:R-:W-:-:S02]  /*b7e0*/  IADD3 R55, P4, PT, R55, UR11, RZ ;  /* 0x0000000b37377c10 */ /* 0x000fc4000ff9e0ff */
[----:B------:R-:W-:Y:S02]  /*b7f0*/  IADD3 R30, P6, PT, R30, UR11, RZ ;  /* 0x0000000b1e1e7c10 */ /* 0x000fe4000ffde0ff */
[----:B------:R-:W-:Y:S02]  /*b800*/  IADD3 R77, P3, PT, R77, UR11, RZ ;  /* 0x0000000b4d4d7c10 */ /* 0x000fe4000ff7e0ff */
[----:B------:R-:W-:Y:S02]  /*b810*/  SGXT.U32 R102, R102, 0x1 ;  /* 0x000000016666781a */ /* 0x000fe40000000000 */
[----:B------:R-:W-:Y:S02]  /*b820*/  IADD3.X R8, PT, PT, R8, UR25, RZ, P2, !PT ;  /* 0x0000001908087c10 */ /* 0x000fe400097fe4ff */
[----:B------:R-:W-:Y:S02]  /*b830*/  IADD3 R3, P2, PT, R3, UR11, RZ ;  /* 0x0000000b03037c10 */ /* 0x000fe4000ff5e0ff */
[----:B------:R-:W-:-:S02]  /*b840*/  IADD3.X R57, PT, PT, R57, UR25, RZ, P4, !PT ;  /* 0x0000001939397c10 */ /* 0x000fc4000a7fe4ff */
[----:B------:R-:W-:Y:S02]  /*b850*/  IADD3.X R31, PT, PT, R31, UR25, RZ, P6, !PT ;  /* 0x000000191f1f7c10 */ /* 0x000fe4000b7fe4ff */
[----:B------:R-:W-:Y:S02]  /*b860*/  IADD3.X R78, PT, PT, R78, UR25, RZ, P3, !PT ;  /* 0x000000194e4e7c10 */ /* 0x000fe40009ffe4ff */
[----:B------:R-:W-:Y:S02]  /*b870*/  IADD3 R53, P4, PT, R53, UR11, RZ ;  /* 0x0000000b35357c10 */ /* 0x000fe4000ff9e0ff */
[----:B------:R-:W-:Y:S02]  /*b880*/  LOP3.LUT R102, R102, 0x2, RZ, 0xfc, !PT ;  /* 0x0000000266667812 */ /* 0x000fe400078efcff */
[----:B------:R-:W-:Y:S02]  /*b890*/  IADD3 R28, P6, PT, R28, UR11, RZ ;  /* 0x0000000b1c1c7c10 */ /* 0x000fe4000ffde0ff */
[----:B------:R-:W-:-:S02]  /*b8a0*/  IADD3 R2, P3, PT, R2, UR11, RZ ;  /* 0x0000000b02027c10 */ /* 0x000fc4000ff7e0ff */
[----:B------:R-:W-:Y:S02]  /*b8b0*/  IADD3.X R5, PT, PT, R5, UR25, RZ, P2, !PT ;  /* 0x0000001905057c10 */ /* 0x000fe400097fe4ff */
[----:B------:R-:W-:Y:S02]  /*b8c0*/  ISETP.GE.AND P2, PT, R102, UR22, PT ;  /* 0x0000001666007c0c */ /* 0x000fe4000bf46270 */
[----:B------:R-:W-:Y:S02]  /*b8d0*/  IADD3.X R54, PT, PT, R54, UR25, RZ, P4, !PT ;  /* 0x0000001936367c10 */ /* 0x000fe4000a7fe4ff */
[----:B------:R-:W-:Y:S02]  /*b8e0*/  IADD3.X R29, PT, PT, R29, UR25, RZ, P6, !PT ;  /* 0x000000191d1d7c10 */ /* 0x000fe4000b7fe4ff */
[----:B------:R-:W-:Y:S01]  /*b8f0*/  IADD3.X R4, PT, PT, R4, UR25, RZ, P3, !PT ;  /* 0x0000001904047c10 */ /* 0x000fe20009ffe4ff */
[----:B0-----:R-:W-:Y:S06]  /*b900*/  @!P5 BRA `(.L_x_8) ;  /* 0x0000005800b8d947 */ /* 0x001fec0003800000 */
.L_x_16:
[----:B------:R-:W0:Y:S01]  /*b910*/  S2R R119, SR_TID.X ;  /* 0x0000000000777919 */ /* 0x000e220000002100 */
[----:B------:R-:W-:Y:S02]  /*b920*/  PRMT R164, RZ, 0x7610, R164 ;  /* 0x00007610ffa47816 */ /* 0x000fe400000000a4 */
[----:B------:R-:W-:Y:S01]  /*b930*/  PRMT R116, RZ, 0x7610, R116 ;  /* 0x00007610ff747816 */ /* 0x000fe20000000074 */
[----:B------:R-:W1:Y:S01]  /*b940*/  S2R R102, SR_TID.X ;  /* 0x0000000000667919 */ /* 0x000e620000002100 */
[----:B------:R-:W2:Y:S02]  /*b950*/  S2R R103, SR_TID.X ;  /* 0x0000000000677919 */ /* 0x000ea40000002100 */
[----:B------:R-:W3:Y:S04]  /*b960*/  @!P2 LDG.E.U8 R164, desc[UR20][R28.64] ;  /* 0x000000141ca4a981 */ /* 0x000ee8000c1e1100 */
[----:B------:R4:W-:Y:S01]  /*b970*/  STL [R1+0x148], R227 ;  /* 0x000148e301007387 */ /* 0x0009e20000100800 */
[----:B------:R-:W-:-:S03]  /*b980*/  PRMT R148, RZ, 0x7610, R148 ;  /* 0x00007610ff947816 */ /* 0x000fc60000000094 */
[----:B------:R-:W-:Y:S04]  /*b990*/  STL [R1+0x144], R245 ;  /* 0x000144f501007387 */ /* 0x000fe80000100800 */
[----:B------:R0:W-:Y:S04]  /*b9a0*/  STL [R1+0x140], R244 ;  /* 0x000140f401007387 */ /* 0x0001e80000100800 */
[----:B------:R1:W-:Y:S01]  /*b9b0*/  STL [R1+0x13c], R0 ;  /* 0x00013c0001007387 */ /* 0x0003e20000100800 */
[----:B0-----:R-:W-:-:S03]  /*b9c0*/  SHF.R.U32.HI R118, RZ, 0x6, R119 ;  /* 0x00000006ff767819 */ /* 0x001fc60000011677 */
[----:B----4-:R-:W4:Y:S01]  /*b9d0*/  LDL R227, [R1+0x128] ;  /* 0x0001280001e37983 */ /* 0x010f220000100800 */
[----:B------:R-:W-:-:S03]  /*b9e0*/  SGXT.U32 R118, R118, 0x1 ;  /* 0x000000017676781a */ /* 0x000fc60000000000 */
[----:B------:R-:W3:Y:S01]  /*b9f0*/  LDL R121, [R1+0x12c] ;  /* 0x00012c0001797983 */ /* 0x000ee20000100800 */
[----:B-1----:R-:W-:Y:S02]  /*ba00*/  SHF.R.U32.HI R102, RZ, 0x6, R102 ;  /* 0x00000006ff667819 */ /* 0x002fe40000011666 */
[----:B------:R-:W-:Y:S02]  /*ba10*/  LOP3.LUT R118, R118, 0xc, RZ, 0xfc, !PT ;  /* 0x0000000c76767812 */ /* 0x000fe400078efcff */
[----:B------:R-:W-:Y:S02]  /*ba20*/  SGXT.U32 R102, R102, 0x1 ;  /* 0x000000016666781a */ /* 0x000fe40000000000 */
[----:B------:R-:W-:Y:S02]  /*ba30*/  ISETP.GE.AND P2, PT, R118, UR22, PT ;  /* 0x0000001676007c0c */ /* 0x000fe4000bf46270 */
[----:B------:R-:W0:Y:S01]  /*ba40*/  S2R R118, SR_TID.X ;  /* 0x0000000000767919 */ /* 0x000e220000002100 */
[----:B------:R-:W-:-:S04]  /*ba50*/  LOP3.LUT R102, R102, 0x4, RZ, 0xfc, !PT ;  /* 0x0000000466667812 */ /* 0x000fc800078efcff */
[----:B------:R-:W-:Y:S02]  /*ba60*/  ISETP.GE.AND P5, PT, R102, UR22, PT ;  /* 0x0000001666007c0c */ /* 0x000fe4000bfa6270 */
[--C-:B--2---:R-:W-:Y:S02]  /*ba70*/  SHF.R.U32.HI R102, RZ, 0x6, R103.reuse ;  /* 0x00000006ff667819 */ /* 0x104fe40000011667 */
[----:B------:R-:W-:Y:S02]  /*ba80*/  SHF.R.U32.HI R103, RZ, 0x6, R103 ;  /* 0x00000006ff677819 */ /* 0x000fe40000011667 */
[----:B------:R-:W-:Y:S02]  /*ba90*/  SGXT.U32 R102, R102, 0x1 ;  /* 0x000000016666781a */ /* 0x000fe40000000000 */
[----:B------:R-:W-:Y:S02]  /*baa0*/  SGXT.U32 R103, R103, 0x1 ;  /* 0x000000016767781a */ /* 0x000fe40000000000 */
[----:B------:R-:W-:-:S02]  /*bab0*/  LOP3.LUT R102, R102, 0x8, RZ, 0xfc, !PT ;  /* 0x0000000866667812 */ /* 0x000fc400078efcff */
[----:B------:R-:W-:Y:S02]  /*bac0*/  LOP3.LUT R103, R103, 0x6, RZ, 0xfc, !PT ;  /* 0x0000000667677812 */ /* 0x000fe400078efcff */
[----:B------:R-:W-:Y:S01]  /*bad0*/  ISETP.GE.AND P3, PT, R102, UR22, PT ;  /* 0x0000001666007c0c */ /* 0x000fe2000bf66270 */
[----:B------:R-:W-:Y:S01]  /*bae0*/  @!P0 IMAD.MOV.U32 R102, RZ, RZ, R2 ;  /* 0x000000ffff668224 */ /* 0x000fe200078e0002 */
[----:B------:R-:W-:Y:S01]  /*baf0*/  ISETP.GE.AND P4, PT, R103, UR22, PT ;  /* 0x0000001667007c0c */ /* 0x000fe2000bf86270 */
[----:B------:R-:W-:-:S05]  /*bb00*/  @!P0 IMAD.MOV.U32 R103, RZ, RZ, R4 ;  /* 0x000000ffff678224 */ /* 0x000fca00078e0004 */
[----:B------:R1:W2:Y:S01]  /*bb10*/  @!P0 LDG.E.U8 R116, desc[UR20][R102.64] ;  /* 0x0000001466748981 */ /* 0x0002a2000c1e1100 */
[----:B------:R-:W-:Y:S02]  /*bb20*/  PRMT R244, RZ, 0x7610, R244 ;  /* 0x00007610fff47816 */ /* 0x000fe400000000f4 */
[----:B------:R-:W-:Y:S02]  /*bb30*/  SHF.R.U32.HI R119, RZ, 0x6, R119 ;  /* 0x00000006ff777819 */ /* 0x000fe40000011677 */
[----:B0-----:R-:W-:Y:S02]  /*bb40*/  LEA.HI R0, R118, 0xe, RZ, 0x1a ;  /* 0x0000000e76007811 */ /* 0x001fe400078fd0ff */
[----:B------:R-:W-:Y:S01]  /*bb50*/  SGXT.U32 R119, R119, 0x1 ;  /* 0x000000017777781a */ /* 0x000fe20000000000 */
[----:B-1----:R-:W-:Y:S01]  /*bb60*/  @!P5 IMAD.MOV.U32 R102, RZ, RZ, R53 ;  /* 0x000000ffff66d224 */ /* 0x002fe200078e0035 */
[----:B------:R-:W-:Y:S01]  /*bb70*/  PRMT R120, RZ, 0x7610, R120 ;  /* 0x00007610ff787816 */ /* 0x000fe20000000078 */
[----:B------:R-:W-:Y:S01]  /*bb80*/  @!P5 IMAD.MOV.U32 R103, RZ, RZ, R54 ;  /* 0x000000ffff67d224 */ /* 0x000fe200078e0036 */
[----:B------:R-:W-:-:S04]  /*bb90*/  LOP3.LUT R119, R119, 0xa, RZ, 0xfc, !PT ;  /* 0x0000000a77777812 */ /* 0x000fc800078efcff */
[----:B------:R0:W2:Y:S01]  /*bba0*/  @!P5 LDG.E.U8 R148, desc[UR20][R102.64] ;  /* 0x000000146694d981 */ /* 0x0000a2000c1e1100 */
[----:B------:R-:W-:Y:S02]  /*bbb0*/  ISETP.GE.AND P5, PT, R0, UR22, PT ;  /* 0x0000001600007c0c */ /* 0x000fe4000bfa6270 */
[--C-:B------:R-:W-:Y:S02]  /*bbc0*/  SHF.R.U32.HI R0, RZ, 0x6, R118.reuse ;  /* 0x00000006ff007819 */ /* 0x100fe40000011676 */
[----:B------:R-:W-:-:S04]  /*bbd0*/  SHF.R.U32.HI R118, RZ, 0x6, R118 ;  /* 0x00000006ff767819 */ /* 0x000fc80000011676 */
[----:B------:R-:W-:Y:S01]  /*bbe0*/  SGXT.U32 R118, R118, 0x1 ;  /* 0x000000017676781a */ /* 0x000fe20000000000 */
[----:B0-----:R-:W-:Y:S02]  /*bbf0*/  @!P4 IMAD.MOV.U32 R102, RZ, RZ, R77 ;  /* 0x000000ffff66c224 */ /* 0x001fe400078e004d */
[----:B------:R-:W-:Y:S01]  /*bc00*/  @!P4 IMAD.MOV.U32 R103, RZ, RZ, R78 ;  /* 0x000000ffff67c224 */ /* 0x000fe200078e004e */
[----:B------:R-:W-:-:S04]  /*bc10*/  LOP3.LUT R118, R118, 0x10, RZ, 0xfc, !PT ;  /* 0x0000001076767812 */ /* 0x000fc800078efcff */
[----:B------:R0:W2:Y:S01]  /*bc20*/  @!P4 LDG.E.U8 R244, desc[UR20][R102.64] ;  /* 0x0000001466f4c981 */ /* 0x0000a2000c1e1100 */
[----:B------:R-:W-:Y:S02]  /*bc30*/  ISETP.GE.AND P4, PT, R118, UR22, PT ;  /* 0x0000001676007c0c */ /* 0x000fe4000bf86270 */
[----:B------:R-:W1:Y:S01]  /*bc40*/  S2R R118, SR_TID.X ;  /* 0x0000000000767919 */ /* 0x000e620000002100 */
[----:B------:R-:W-:Y:S01]  /*bc50*/  SGXT.U32 R0, R0, 0x1 ;  /* 0x000000010000781a */ /* 0x000fe20000000000 */
[----:B0-----:R-:W-:Y:S02]  /*bc60*/  @!P3 IMAD.MOV.U32 R102, RZ, RZ, R3 ;  /* 0x000000ffff66b224 */ /* 0x001fe400078e0003 */
[----:B------:R-:W-:Y:S01]  /*bc70*/  @!P3 IMAD.MOV.U32 R103, RZ, RZ, R5 ;  /* 0x000000ffff67b224 */ /* 0x000fe200078e0005 */
[----:B------:R-:W-:Y:S02]  /*bc80*/  LOP3.LUT R0, R0, 0x12, RZ, 0xfc, !PT ;  /* 0x0000001200007812 */ /* 0x000fe400078efcff */
[----:B------:R-:W-:-:S02]  /*bc90*/  ISETP.GE.AND P0, PT, R119, UR22, PT ;  /* 0x0000001677007c0c */ /* 0x000fc4000bf06270 */
[----:B------:R0:W2:Y:S01]  /*bca0*/  @!P3 LDG.E.U8 R120, desc[UR20][R102.64] ;  /* 0x000000146678b981 */ /* 0x0000a2000c1e1100 */
[----:B------:R-:W-:Y:S02]  /*bcb0*/  ISETP.GE.AND P3, PT, R0, UR22, PT ;  /* 0x0000001600007c0c */ /* 0x000fe4000bf66270 */
[----:B------:R-:W-:Y:S01]  /*bcc0*/  PRMT R163, RZ, 0x7610, R163 ;  /* 0x00007610ffa37816 */ /* 0x000fe200000000a3 */
[----:B------:R-:W2:Y:S07]  /*bcd0*/  LDL R119, [R1+0x124] ;  /* 0x0001240001777983 */ /* 0x000eae0000100800 */
[----:B------:R-:W2:Y:S01]  /*bce0*/  @!P0 LDG.E.U8 R163, desc[UR20][R30.64] ;  /* 0x000000141ea38981 */ /* 0x000ea2000c1e1100 */
[----:B-1----:R-:W-:-:S02]  /*bcf0*/  SHF.R.U32.HI R0, RZ, 0x6, R118 ;  /* 0x00000006ff007819 */ /* 0x002fc40000011676 */
[----:B------:R-:W-:-:S04]  /*bd00*/  SHF.R.U32.HI R118, RZ, 0x6, R118 ;  /* 0x00000006ff767819 */ /* 0x000fc80000011676 */
[----:B------:R-:W-:-:S04]  /*bd10*/  SGXT.U32 R118, R118, 0x1 ;  /* 0x000000017676781a */ /* 0x000fc80000000000 */
[----:B------:R-:W-:-:S04]  /*bd20*/  LOP3.LUT R118, R118, 0x14, RZ, 0xfc, !PT ;  /* 0x0000001476767812 */ /* 0x000fc800078efcff */
[----:B------:R-:W-:Y:S02]  /*bd30*/  ISETP.GE.AND P0, PT, R118, UR22, PT ;  /* 0x0000001676007c0c */ /* 0x000fe4000bf06270 */
[----:B------:R-:W1:Y:S01]  /*bd40*/  S2R R118, SR_TID.X ;  /* 0x0000000000767919 */ /* 0x000e620000002100 */
[----:B------:R-:W-:Y:S01]  /*bd50*/  SGXT.U32 R0, R0, 0x1 ;  /* 0x000000010000781a */ /* 0x000fe20000000000 */
[----:B0-----:R-:W-:Y:S01]  /*bd60*/  @!P2 IMAD.MOV.U32 R102, RZ, RZ, R55 ;  /* 0x000000ffff66a224 */ /* 0x001fe200078e0037 */
[----:B------:R-:W-:Y:S01]  /*bd70*/  PRMT R147, RZ, 0x7610, R147 ;  /* 0x00007610ff937816 */ /* 0x000fe20000000093 */
[----:B------:R-:W-:Y:S01]  /*bd80*/  @!P2 IMAD.MOV.U32 R103, RZ, RZ, R57 ;  /* 0x000000ffff67a224 */ /* 0x000fe200078e0039 */
[----:B------:R-:W-:-:S04]  /*bd90*/  LOP3.LUT R0, R0, 0x16, RZ, 0xfc, !PT ;  /* 0x0000001600007812 */ /* 0x000fc800078efcff */
[----:B------:R0:W2:Y:S01]  /*bda0*/  @!P2 LDG.E.U8 R147, desc[UR20][R102.64] ;  /* 0x000000146693a981 */ /* 0x0000a2000c1e1100 */
[----:B------:R-:W-:Y:S02]  /*bdb0*/  ISETP.GE.AND P2, PT, R0, UR22, PT ;  /* 0x0000001600007c0c */ /* 0x000fe4000bf46270 */
[----:B------:R-:W-:Y:S01]  /*bdc0*/  PRMT R238, RZ, 0x7610, R238 ;  /* 0x00007610ffee7816 */ /* 0x000fe200000000ee */
[----:B0-----:R-:W-:Y:S02]  /*bdd0*/  @!P5 IMAD.MOV.U32 R102, RZ, RZ, R89 ;  /* 0x000000ffff66d224 */ /* 0x001fe400078e0059 */
[----:B------:R-:W-:-:S05]  /*bde0*/  @!P5 IMAD.MOV.U32 R103, RZ, RZ, R90 ;  /* 0x000000ffff67d224 */ /* 0x000fca00078e005a */
[----:B------:R0:W2:Y:S01]  /*bdf0*/  @!P5 LDG.E.U8 R238, desc[UR20][R102.64] ;  /* 0x0000001466eed981 */ /* 0x0000a2000c1e1100 */
[----:B-1----:R-:W-:-:S04]  /*be00*/  SHF.R.U32.HI R0, RZ, 0x6, R118 ;  /* 0x00000006ff007819 */ /* 0x002fc80000011676 */
[----:B------:R-:W-:-:S04]  /*be10*/  SGXT.U32 R0, R0, 0x1 ;  /* 0x000000010000781a */ /* 0x000fc80000000000 */
[----:B------:R-:W-:-:S04]  /*be20*/  LOP3.LUT R0, R0, 0x18, RZ, 0xfc, !PT ;  /* 0x0000001800007812 */ /* 0x000fc800078efcff */
[----:B------:R-:W-:Y:S02]  /*be30*/  ISETP.GE.AND P5, PT, R0, UR22, PT ;  /* 0x0000001600007c0c */ /* 0x000fe4000bfa6270 */
[--C-:B------:R-:W-:Y:S02]  /*be40*/  SHF.R.U32.HI R0, RZ, 0x6, R118.reuse ;  /* 0x00000006ff007819 */ /* 0x100fe40000011676 */
[----:B------:R-:W-:Y:S01]  /*be50*/  SHF.R.U32.HI R118, RZ, 0x6, R118 ;  /* 0x00000006ff767819 */ /* 0x000fe20000011676 */
[----:B0-----:R-:W-:Y:S01]  /*be60*/  @!P4 IMAD.MOV.U32 R102, RZ, RZ, R6 ;  /* 0x000000ffff66c224 */ /* 0x001fe200078e0006 */
[----:B------:R-:W-:Y:S02]  /*be70*/  PRMT R123, RZ, 0x7610, R123 ;  /* 0x00007610ff7b7816 */ /* 0x000fe4000000007b */
[----:B------:R-:W-:Y:S01]  /*be80*/  SGXT.U32 R118, R118, 0x1 ;  /* 0x000000017676781a */ /* 0x000fe20000000000 */
[----:B------:R-:W-:-:S03]  /*be90*/  @!P4 IMAD.MOV.U32 R103, RZ, RZ, R8 ;  /* 0x000000ffff67c224 */ /* 0x000fc600078e0008 */
[----:B------:R-:W-:Y:S02]  /*bea0*/  LOP3.LUT R118, R118, 0x1a, RZ, 0xfc, !PT ;  /* 0x0000001a76767812 */ /* 0x000fe400078efcff */
[----:B------:R0:W2:Y:S02]  /*beb0*/  @!P4 LDG.E.U8 R123, desc[UR20][R102.64] ;  /* 0x00000014667bc981 */ /* 0x0000a4000c1e1100 */
[----:B------:R-:W-:Y:S02]  /*bec0*/  ISETP.GE.AND P4, PT, R118, UR22, PT ;  /* 0x0000001676007c0c */ /* 0x000fe4000bf86270 */
[----:B------:R-:W1:Y:S01]  /*bed0*/  S2R R118, SR_TID.X ;  /* 0x0000000000767919 */ /* 0x000e620000002100 */
[----:B------:R-:W-:Y:S02]  /*bee0*/  SGXT.U32 R0, R0, 0x1 ;  /* 0x000000010000781a */ /* 0x000fe40000000000 */
[----:B------:R-:W-:Y:S01]  /*bef0*/  PRMT R162, RZ, 0x7610, R162 ;  /* 0x00007610ffa27816 */ /* 0x000fe200000000a2 */
[----:B0-----:R-:W-:-:S02]  /*bf00*/  @!P3 IMAD.MOV.U32 R102, RZ, RZ, R32 ;  /* 0x000000ffff66b224 */ /* 0x001fc400078e0020 */
[----:B------:R-:W-:Y:S01]  /*bf10*/  @!P3 IMAD.MOV.U32 R103, RZ, RZ, R34 ;  /* 0x000000ffff67b224 */ /* 0x000fe200078e0022 */
[----:B------:R-:W-:Y:S02]  /*bf20*/  LOP3.LUT R0, R0, 0x1c, RZ, 0xfc, !PT ;  /* 0x0000001c00007812 */ /* 0x000fe400078efcff */
[----:B------:R-:W-:Y:S02]  /*bf30*/  PRMT R146, RZ, 0x7610, R146 ;  /* 0x00007610ff927816 */ /* 0x000fe40000000092 */
[----:B------:R0:W2:Y:S01]  /*bf40*/  @!P3 LDG.E.U8 R162, desc[UR20][R102.64] ;  /* 0x0000001466a2b981 */ /* 0x0000a2000c1e1100 */
[----:B------:R-:W-:Y:S01]  /*bf50*/  ISETP.GE.AND P3, PT, R0, UR22, PT ;  /* 0x0000001600007c0c */ /* 0x000fe2000bf66270 */
[----:B0-----:R-:W-:Y:S02]  /*bf60*/  @!P0 IMAD.MOV.U32 R102, RZ, RZ, R56 ;  /* 0x000000ffff668224 */ /* 0x001fe400078e0038 */
[----:B------:R-:W-:-:S05]  /*bf70*/  @!P0 IMAD.MOV.U32 R103, RZ, RZ, R58 ;  /* 0x000000ffff678224 */ /* 0x000fca00078e003a */
[----:B------:R0:W2:Y:S01]  /*bf80*/  @!P0 LDG.E.U8 R146, desc[UR20][R102.64] ;  /* 0x0000001466928981 */ /* 0x0000a2000c1e1100 */
[----:B-1----:R-:W-:Y:S02]  /*bf90*/  SHF.R.U32.HI R0, RZ, 0x6, R118 ;  /* 0x00000006ff007819 */ /* 0x002fe40000011676 */
[----:B------:R-:W-:-:S04]  /*bfa0*/  LEA.HI R118, R118, 0x1e, RZ, 0x1a ;  /* 0x0000001e76767811 */ /* 0x000fc800078fd0ff */
        /* <DEDUP_REMOVED lines=31> */
[----:B------:R-:W-:-:S04]  /*c1a0*/  LOP3.LUT R0, R0, 0x26, RZ, 0xfc, !PT ;  /* 0x0000002600007812 */ /* 0x000fc800078efcff */
[----:B------:R0:W2:Y:S01]  /*c1b0*/  @!P3 LDG.E.U8 R145, desc[UR20][R102.64] ;  /* 0x000000146691b981 */ /* 0x0000a2000c1e1100 */
[----:B------:R-:W-:Y:S02]  /*c1c0*/  ISETP.GE.AND P3, PT, R0, UR22, PT ;  /* 0x0000001600007c0c */ /* 0x000fe4000bf66270 */
[----:B------:R-:W-:Y:S01]  /*c1d0*/  PRMT R187, RZ, 0x7610, R187 ;  /* 0x00007610ffbb7816 */ /* 0x000fe200000000bb */
[----:B0-----:R-:W-:Y:S01]  /*c1e0*/  @!P0 IMAD.MOV.U32 R102, RZ, RZ, R91 ;  /* 0x000000ffff668224 */ /* 0x001fe200078e005b */
[--C-:B-1----:R-:W-:Y:S02]  /*c1f0*/  SHF.R.U32.HI R0, RZ, 0x6, R118.reuse ;  /* 0x00000006ff007819 */ /* 0x102fe40000011676 */
[----:B------:R-:W-:Y:S01]  /*c200*/  SHF.R.U32.HI R118, RZ, 0x6, R118 ;  /* 0x00000006ff767819 */ /* 0x000fe20000011676 */
[----:B------:R-:W-:-:S03]  /*c210*/  @!P0 IMAD.MOV.U32 R103, RZ, RZ, R92 ;  /* 0x000000ffff678224 */ /* 0x000fc600078e005c */
[----:B------:R-:W-:Y:S02]  /*c220*/  SGXT.U32 R118, R118, 0x1 ;  /* 0x000000017676781a */ /* 0x000fe40000000000 */
[----:B------:R0:W2:Y:S02]  /*c230*/  @!P0 LDG.E.U8 R187, desc[UR20][R102.64] ;  /* 0x0000001466bb8981 */ /* 0x0000a4000c1e1100 */
        /* <DEDUP_REMOVED lines=10> */
[----:B------:R-:W-:Y:S02]  /*c2e0*/  PRMT R160, RZ, 0x7610, R160 ;  /* 0x00007610ffa07816 */ /* 0x000fe400000000a0 */
[----:B------:R-:W-:-:S04]  /*c2f0*/  PRMT R144, RZ, 0x7610, R144 ;  /* 0x00007610ff907816 */ /* 0x000fc80000000090 */
[----:B------:R-:W2:Y:S01]  /*c300*/  @!P5 LDG.E.U8 R160, desc[UR20][R36.64] ;  /* 0x0000001424a0d981 */ /* 0x000ea2000c1e1100 */
[----:B0-----:R-:W-:Y:S01]  /*c310*/  @!P4 IMAD.MOV.U32 R102, RZ, RZ, R61 ;  /* 0x000000ffff66c224 */ /* 0x001fe200078e003d */
[----:B-1----:R-:W-:-:S04]  /*c320*/  SHF.R.U32.HI R0, RZ, 0x6, R118 ;  /* 0x00000006ff007819 */ /* 0x002fc80000011676 */
[----:B------:R-:W-:-:S04]  /*c330*/  SGXT.U32 R0, R0, 0x1 ;  /* 0x000000010000781a */ /* 0x000fc80000000000 */
[----:B------:R-:W-:Y:S01]  /*c340*/  LOP3.LUT R0, R0, 0x2c, RZ, 0xfc, !PT ;  /* 0x0000002c00007812 */ /* 0x000fe200078efcff */
[----:B------:R-:W-:-:S03]  /*c350*/  @!P4 IMAD.MOV.U32 R103, RZ, RZ, R63 ;  /* 0x000000ffff67c224 */ /* 0x000fc600078e003f */
[----:B------:R-:W-:Y:S02]  /*c360*/  ISETP.GE.AND P5, PT, R0, UR22, PT ;  /* 0x0000001600007c0c */ /* 0x000fe4000bfa6270 */
[----:B------:R-:W-:Y:S01]  /*c370*/  SHF.R.U32.HI R0, RZ, 0x6, R118 ;  /* 0x00000006ff007819 */ /* 0x000fe20000011676 */
[----:B------:R0:W2:Y:S01]  /*c380*/  @!P4 LDG.E.U8 R144, desc[UR20][R102.64] ;  /* 0x000000146690c981 */ /* 0x0000a2000c1e1100 */
[----:B------:R-:W-:-:S04]  /*c390*/  LEA.HI R118, R118, 0x2e, RZ, 0x1a ;  /* 0x0000002e76767811 */ /* 0x000fc800078fd0ff */
[----:B------:R-:W-:Y:S02]  /*c3a0*/  ISETP.GE.AND P4, PT, R118, UR22, PT ;  /* 0x0000001676007c0c */ /* 0x000fe4000bf86270 */
[----:B------:R-:W1:Y:S01]  /*c3b0*/  S2R R118, SR_TID.X ;  /* 0x0000000000767919 */ /* 0x000e620000002100 */
[----:B------:R-:W-:Y:S02]  /*c3c0*/  SGXT.U32 R0, R0, 0x1 ;  /* 0x000000010000781a */ /* 0x000fe40000000000 */
[----:B------:R-:W-:Y:S01]  /*c3d0*/  PRMT R186, RZ, 0x7610, R186 ;  /* 0x00007610ffba7816 */ /* 0x000fe200000000ba */
[----:B0-----:R-:W-:Y:S02]  /*c3e0*/  @!P3 IMAD.MOV.U32 R102, RZ, RZ, R81 ;  /* 0x000000ffff66b224 */ /* 0x001fe400078e0051 */
        /* <DEDUP_REMOVED lines=8> */
[--C-:B-1----:R-:W-:Y:S02]  /*c470*/  SHF.R.U32.HI R0, RZ, 0x6, R118.reuse ;  /* 0x00000006ff007819 */ /* 0x102fe40000011676 */
        /* <DEDUP_REMOVED lines=89> */
[----:B------:R-:W-:Y:S01]  /*ca10*/  PRMT R129, RZ, 0x7610, R129 ;  /* 0x00007610ff817816 */ /* 0x000fe20000000081 */
[----:B0-----:R-:W-:Y:S01]  /*ca20*/  @!P2 IMAD.MOV.U32 R102, RZ, RZ, R22 ;  /* 0x000000ffff66a224 */ /* 0x001fe200078e0016 */
[----:B------:R-:W-:Y:S01]  /*ca30*/  SGXT.U32 R0, R0, 0x1 ;  /* 0x000000010000781a */ /* 0x000fe20000000000 */
[----:B------:R-:W-:Y:S01]  /*ca40*/  @!P2 IMAD.MOV.U32 R103, RZ, RZ, R24 ;  /* 0x000000ffff67a224 */ /* 0x000fe200078e0018 */
[----:B------:R-:W-:Y:S02]  /*ca50*/  PRMT R130, RZ, 0x7610, R130 ;  /* 0x00007610ff827816 */ /* 0x000fe40000000082 */
[----:B------:R-:W-:Y:S02]  /*ca60*/  LOP3.LUT R0, R0, 0x68, RZ, 0xfc, !PT ;  /* 0x0000006800007812 */ /* 0x000fe400078efcff */
[----:B------:R0:W2:Y:S02]  /*ca70*/  @!P2 LDG.E.U8 R129, desc[UR20][R102.64] ;  /* 0x000000146681a981 */ /* 0x0000a4000c1e1100 */
[----:B------:R-:W-:Y:S01]  /*ca80*/  ISETP.GE.AND P2, PT, R0, UR22, PT ;  /* 0x0000001600007c0c */ /* 0x000fe2000bf46270 */
[----:B0-----:R-:W-:-:S02]  /*ca90*/  @!P5 IMAD.MOV.U32 R102, RZ, RZ, R23 ;  /* 0x000000ffff66d224 */ /* 0x001fc400078e0017 */
[----:B------:R-:W-:-:S05]  /*caa0*/  @!P5 IMAD.MOV.U32 R103, RZ, RZ, R25 ;  /* 0x000000ffff67d224 */ /* 0x000fca00078e0019 */
[----:B------:R0:W2:Y:S01]  /*cab0*/  @!P5 LDG.E.U8 R130, desc[UR20][R102.64] ;  /* 0x000000146682d981 */ /* 0x0000a2000c1e1100 */
[----:B-1----:R-:W-:-:S04]  /*cac0*/  LEA.HI R0, R118, 0x3e, RZ, 0x1a ;  /* 0x0000003e76007811 */ /* 0x002fc800078fd0ff */
[----:B------:R-:W-:Y:S02]  /*cad0*/  ISETP.GE.AND P5, PT, R0, UR22, PT ;  /* 0x0000001600007c0c */ /* 0x000fe4000bfa6270 */
[--C-:B------:R-:W-:Y:S02]  /*cae0*/  SHF.R.U32.HI R0, RZ, 0x6, R118.reuse ;  /* 0x00000006ff007819 */ /* 0x100fe40000011676 */
[----:B------:R-:W-:Y:S02]  /*caf0*/  SHF.R.U32.HI R118, RZ, 0x6, R118 ;  /* 0x00000006ff767819 */ /* 0x000fe40000011676 */
[----:B------:R-:W-:Y:S02]  /*cb00*/  PRMT R157, RZ, 0x7610, R157 ;  /* 0x00007610ff9d7816 */ /* 0x000fe4000000009d */
[----:B------:R-:W-:-:S04]  /*cb10*/  SGXT.U32 R118, R118, 0x1 ;  /* 0x000000017676781a */ /* 0x000fc80000000000 */
[----:B------:R-:W-:Y:S01]  /*cb20*/  LOP3.LUT R118, R118, 0x70, RZ, 0xfc, !PT ;  /* 0x0000007076767812 */ /* 0x000fe200078efcff */
[----:B------:R-:W2:Y:S03]  /*cb30*/  @!P4 LDG.E.U8 R157, desc[UR20][R42.64] ;  /* 0x000000142a9dc981 */ /* 0x000ea6000c1e1100 */
[----:B------:R-:W-:Y:S02]  /*cb40*/  ISETP.GE.AND P4, PT, R118, UR22, PT ;  /* 0x0000001676007c0c */ /* 0x000fe4000bf86270 */
[----:B------:R-:W1:Y:S01]  /*cb50*/  S2R R118, SR_TID.X ;  /* 0x0000000000767919 */ /* 0x000e620000002100 */
[----:B------:R-:W-:Y:S02]  /*cb60*/  SGXT.U32 R0, R0, 0x1 ;  /* 0x000000010000781a */ /* 0x000fe40000000000 */
[----:B------:R-:W-:Y:S02]  /*cb70*/  PRMT R131, RZ, 0x7610, R131 ;  /* 0x00007610ff837816 */ /* 0x000fe40000000083 */
[----:B------:R-:W-:-:S04]  /*cb80*/  LOP3.LUT R0, R0, 0x78, RZ, 0xfc, !PT ;  /* 0x0000007800007812 */ /* 0x000fc800078efcff */
[----:B------:R-:W2:Y:S01]  /*cb90*/  @!P3 LDG.E.U8 R131, desc[UR20][R26.64] ;  /* 0x000000141a83b981 */ /* 0x000ea2000c1e1100 */
[----:B------:R-:W-:Y:S01]  /*cba0*/  ISETP.GE.AND P3, PT, R0, UR22, PT ;  /* 0x0000001600007c0c */ /* 0x000fe2000bf66270 */
[----:B0-----:R-:W-:Y:S01]  /*cbb0*/  @!P0 IMAD.MOV.U32 R102, RZ, RZ, R67 ;  /* 0x000000ffff668224 */ /* 0x001fe200078e0043 */
[----:B------:R-:W-:Y:S01]  /*cbc0*/  PRMT R141, RZ, 0x7610, R141 ;  /* 0x00007610ff8d7816 */ /* 0x000fe2000000008d */
        /* <DEDUP_REMOVED lines=30> */
[----:B------:R0:W3:Y:S02]  /*cdb0*/  @!P4 LDG.E.U8 R166, desc[UR20][R102.64] ;  /* 0x0000001466a6c981 */ /* 0x0000e4000c1e1100 */
        /* <DEDUP_REMOVED lines=8> */
[----:B------:R0:W3:Y:S01]  /*ce40*/  @!P3 LDG.E.U8 R165, desc[UR20][R102.64] ;  /* 0x0000001466a5b981 */ /* 0x0000e2000c1e1100 */
[----:B------:R-:W-:Y:S01]  /*ce50*/  ISETP.GE.AND P3, PT, R0, UR22, PT ;  /* 0x0000001600007c0c */ /* 0x000fe2000bf66270 */
[----:B0-----:R-:W-:Y:S02]  /*ce60*/  @!P0 IMAD.MOV.U32 R102, RZ, RZ, R44 ;  /* 0x000000ffff668224 */ /* 0x001fe400078e002c */
[----:B------:R-:W-:-:S05]  /*ce70*/  @!P0 IMAD.MOV.U32 R103, RZ, RZ, R46 ;  /* 0x000000ffff678224 */ /* 0x000fca00078e002e */
[----:B------:R0:W3:Y:S01]  /*ce80*/  @!P0 LDG.E.U8 R156, desc[UR20][R102.64] ;  /* 0x00000014669c8981 */ /* 0x0000e2000c1e1100 */
[----:B-1----:R-:W-:Y:S02]  /*ce90*/  SHF.R.U32.HI R0, RZ, 0x6, R118 ;  /* 0x00000006ff007819 */ /* 0x002fe40000011676 */
[----:B------:R-:W-:-:S04]  /*cea0*/  LEA.HI R118, R118, 0x4e, RZ, 0x1a ;  /* 0x0000004e76767811 */ /* 0x000fc800078fd0ff */
[----:B------:R-:W-:Y:S02]  /*ceb0*/  ISETP.GE.AND P0, PT, R118, UR22, PT ;  /* 0x0000001676007c0c */ /* 0x000fe4000bf06270 */
[----:B------:R-:W1:Y:S01]  /*cec0*/  S2R R118, SR_TID.X ;  /* 0x0000000000767919 */ /* 0x000e620000002100 */
[----:B------:R-:W-:Y:S01]  /*ced0*/  PRMT R140, RZ, 0x7610, R140 ;  /* 0x00007610ff8c7816 */ /* 0x000fe2000000008c */
[----:B0-----:R-:W-:Y:S02]  /*cee0*/  @!P2 IMAD.MOV.U32 R102, RZ, RZ, R68 ;  /* 0x000000ffff66a224 */ /* 0x001fe400078e0044 */
[----:B------:R-:W-:Y:S01]  /*cef0*/  @!P2 IMAD.MOV.U32 R103, RZ, RZ, R70 ;  /* 0x000000ffff67a224 */ /* 0x000fe200078e0046 */
[----:B------:R-:W-:Y:S02]  /*cf00*/  SGXT.U32 R0, R0, 0x1 ;  /* 0x000000010000781a */ /* 0x000fe40000000000 */
[----:B------:R-:W-:Y:S02]  /*cf10*/  PRMT R115, RZ, 0x7610, R115 ;  /* 0x00007610ff737816 */ /* 0x000fe40000000073 */
[----:B------:R0:W3:Y:S01]  /*cf20*/  @!P2 LDG.E.U8 R140, desc[UR20][R102.64] ;  /* 0x00000014668ca981 */ /* 0x0000e2000c1e1100 */
[----:B------:R-:W-:-:S02]  /*cf30*/  LOP3.LUT R0, R0, 0x52, RZ, 0xfc, !PT ;  /* 0x0000005200007812 */ /* 0x000fc400078efcff */
[----:B------:R-:W-:Y:S02]  /*cf40*/  PRMT R155, RZ, 0x7610, R155 ;  /* 0x00007610ff9b7816 */ /* 0x000fe4000000009b */
[----:B------:R-:W-:Y:S01]  /*cf50*/  ISETP.GE.AND P2, PT, R0, UR22, PT ;  /* 0x0000001600007c0c */ /* 0x000fe2000bf46270 */
[----:B0-----:R-:W-:Y:S02]  /*cf60*/  @!P5 IMAD.MOV.U32 R102, RZ, RZ, R85 ;  /* 0x000000ffff66d224 */ /* 0x001fe400078e0055 */
[----:B------:R-:W-:-:S05]  /*cf70*/  @!P5 IMAD.MOV.U32 R103, RZ, RZ, R86 ;  /* 0x000000ffff67d224 */ /* 0x000fca00078e0056 */
[----:B------:R0:W3:Y:S01]  /*cf80*/  @!P5 LDG.E.U8 R115, desc[UR20][R102.64] ;  /* 0x000000146673d981 */ /* 0x0000e2000c1e1100 */
[----:B------:R-:W-:Y:S02]  /*cf90*/  PRMT R139, RZ, 0x7610, R139 ;  /* 0x00007610ff8b7816 */ /* 0x000fe4000000008b */
[----:B-1----:R-:W-:Y:S01]  /*cfa0*/  SHF.R.U32.HI R0, RZ, 0x6, R118 ;  /* 0x00000006ff007819 */ /* 0x002fe20000011676 */
[----:B0-----:R-:W-:Y:S02]  /*cfb0*/  @!P4 IMAD.MOV.U32 R102, RZ, RZ, R45 ;  /* 0x000000ffff66c224 */ /* 0x001fe400078e002d */
[----:B------:R-:W-:Y:S01]  /*cfc0*/  @!P4 IMAD.MOV.U32 R103, RZ, RZ, R47 ;  /* 0x000000ffff67c224 */ /* 0x000fe200078e002f */
[----:B------:R-:W-:-:S04]  /*cfd0*/  SGXT.U32 R0, R0, 0x1 ;  /* 0x000000010000781a */ /* 0x000fc80000000000 */
[----:B------:R0:W3:Y:S01]  /*cfe0*/  @!P4 LDG.E.U8 R155, desc[UR20][R102.64] ;  /* 0x00000014669bc981 */ /* 0x0000e2000c1e1100 */
[----:B------:R-:W-:Y:S01]  /*cff0*/  LOP3.LUT R0, R0, 0x54, RZ, 0xfc, !PT ;  /* 0x0000005400007812 */ /* 0x000fe200078efcff */
[----:B0-----:R-:W-:Y:S02]  /*d000*/  @!P3 IMAD.MOV.U32 R102, RZ, RZ, R71 ;  /* 0x000000ffff66b224 */ /* 0x001fe400078e0047 */
[----:B------:R-:W-:-:S05]  /*d010*/  @!P3 IMAD.MOV.U32 R103, RZ, RZ, R72 ;  /* 0x000000ffff67b224 */ /* 0x000fca00078e0048 */
[----:B------:R0:W4:Y:S01]  /*d020*/  @!P3 LDG.E.U8 R139, desc[UR20][R102.64] ;  /* 0x00000014668bb981 */ /* 0x000122000c1e1100 */
[----:B------:R-:W-:Y:S02]  /*d030*/  ISETP.GE.AND P3, PT, R0, UR22, PT ;  /* 0x0000001600007c0c */ /* 0x000fe4000bf66270 */
[----:B------:R-:W-:Y:S02]  /*d040*/  SHF.R.U32.HI R0, RZ, 0x6, R118 ;  /* 0x00000006ff007819 */ /* 0x000fe40000011676 */
[----:B------:R-:W-:Y:S02]  /*d050*/  PRMT R101, RZ, 0x7610, R101 ;  /* 0x00007610ff657816 */ /* 0x000fe40000000065 */
[----:B------:R-:W-:Y:S01]  /*d060*/  SGXT.U32 R0, R0, 0x1 ;  /* 0x000000010000781a */ /* 0x000fe20000000000 */
[----:B0-----:R-:W-:Y:S02]  /*d070*/  @!P0 IMAD.MOV.U32 R102, RZ, RZ, R97 ;  /* 0x000000ffff668224 */ /* 0x001fe400078e0061 */
[----:B------:R-:W-:Y:S01]  /*d080*/  @!P0 IMAD.MOV.U32 R103, RZ, RZ, R98 ;  /* 0x000000ffff678224 */ /* 0x000fe200078e0062 */
[----:B------:R-:W-:-:S04]  /*d090*/  LOP3.LUT R0, R0, 0x56, RZ, 0xfc, !PT ;  /* 0x0000005600007812 */ /* 0x000fc800078efcff */
[----:B------:R0:W4:Y:S01]  /*d0a0*/  @!P0 LDG.E.U8 R101, desc[UR20][R102.64] ;  /* 0x0000001466658981 */ /* 0x000122000c1e1100 */
[----:B------:R-:W-:Y:S02]  /*d0b0*/  ISETP.GE.AND P0, PT, R0, UR22, PT ;  /* 0x0000001600007c0c */ /* 0x000fe4000bf06270 */
[----:B------:R-:W-:Y:S02]  /*d0c0*/  SHF.R.U32.HI R0, RZ, 0x6, R118 ;  /* 0x00000006ff007819 */ /* 0x000fe40000011676 */
[----:B------:R-:W-:Y:S02]  /*d0d0*/  PRMT R154, RZ, 0x7610, R154 ;  /* 0x00007610ff9a7816 */ /* 0x000fe4000000009a */
[----:B------:R-:W-:-:S04]  /*d0e0*/  SGXT.U32 R0, R0, 0x1 ;  /* 0x000000010000781a */ /* 0x000fc80000000000 */
[----:B------:R-:W-:Y:S01]  /*d0f0*/  LOP3.LUT R0, R0, 0x5a, RZ, 0xfc, !PT ;  /* 0x0000005a00007812 */ /* 0x000fe200078efcff */
[----:B------:R-:W4:Y:S01]  /*d100*/  @!P2 LDG.E.U8 R154, desc[UR20][R48.64] ;  /* 0x00000014309aa981 */ /* 0x000f22000c1e1100 */
[----:B------:R-:W-:Y:S01]  /*d110*/  PRMT R138, RZ, 0x7610, R138 ;  /* 0x00007610ff8a7816 */ /* 0x000fe2000000008a */
[----:B0-----:R-:W-:Y:S01]  /*d120*/  @!P3 IMAD.MOV.U32 R102, RZ, RZ, R73 ;  /* 0x000000ffff66b224 */ /* 0x001fe200078e0049 */
[----:B------:R-:W-:Y:S01]  /*d130*/  ISETP.GE.AND P2, PT, R0, UR22, PT ;  /* 0x0000001600007c0c */ /* 0x000fe2000bf46270 */
[----:B------:R-:W-:Y:S01]  /*d140*/  @!P3 IMAD.MOV.U32 R103, RZ, RZ, R75 ;  /* 0x000000ffff67b224 */ /* 0x000fe200078e004b */
[----:B------:R-:W-:Y:S02]  /*d150*/  SHF.R.U32.HI R0, RZ, 0x6, R118 ;  /* 0x00000006ff007819 */ /* 0x000fe40000011676 */
[----:B------:R-:W-:Y:S02]  /*d160*/  PRMT R114, RZ, 0x7610, R114 ;  /* 0x00007610ff727816 */ /* 0x000fe40000000072 */
[----:B------:R-:W-:Y:S01]  /*d170*/  SGXT.U32 R0, R0, 0x1 ;  /* 0x000000010000781a */ /* 0x000fe20000000000 */
[----:B------:R0:W4:Y:S03]  /*d180*/  @!P3 LDG.E.U8 R138, desc[UR20][R102.64] ;  /* 0x00000014668ab981 */ /* 0x000126000c1e1100 */
[----:B------:R-:W-:-:S02]  /*d190*/  LOP3.LUT R0, R0, 0x5c, RZ, 0xfc, !PT ;  /* 0x0000005c00007812 */ /* 0x000fc400078efcff */
[----:B------:R-:W-:Y:S01]  /*d1a0*/  PRMT R153, RZ, 0x7610, R153 ;  /* 0x00007610ff997816 */ /* 0x000fe20000000099 */
[----:B0-----:R-:W-:-:S05]  /*d1b0*/  @!P0 IMAD.MOV.U32 R102, RZ, RZ, R87 ;  /* 0x000000ffff668224 */ /* 0x001fca00078e0057 */
[----:B------:R-:W4:Y:S01]  /*d1c0*/  @!P2 LDG.E.U8 R153, desc[UR20][R50.64] ;  /* 0x000000143299a981 */ /* 0x000f22000c1e1100 */
[----:B------:R-:W-:-:S05]  /*d1d0*/  @!P0 IMAD.MOV.U32 R103, RZ, RZ, R88 ;  /* 0x000000ffff678224 */ /* 0x000fca00078e0058 */
[----:B------:R0:W4:Y:S01]  /*d1e0*/  @!P0 LDG.E.U8 R114, desc[UR20][R102.64] ;  /* 0x0000001466728981 */ /* 0x000122000c1e1100 */
[----:B------:R-:W-:Y:S02]  /*d1f0*/  ISETP.GE.AND P0, PT, R0, UR22, PT ;  /* 0x0000001600007c0c */ /* 0x000fe4000bf06270 */
[----:B------:R-:W-:-:S04]  /*d200*/  LEA.HI R0, R118, 0x5e, RZ, 0x1a ;  /* 0x0000005e76007811 */ /* 0x000fc800078fd0ff */
        /* <DEDUP_REMOVED lines=54> */
[----:B------:R-:W-:-:S02]  /*d570*/  LOP3.LUT R0, R0, 0x6c, RZ, 0xfc, !PT ;  /* 0x0000006c00007812 */ /* 0x000fc400078efcff */
[----:B------:R-:W-:Y:S02]  /*d580*/  PRMT R149, RZ, 0x7610, R149 ;  /* 0x00007610ff957816 */ /* 0x000fe40000000095 */
[----:B------:R2:W4:Y:S01]  /*d590*/  @!P0 LDG.E.U8 R150, desc[UR20][R102.64] ;  /* 0x0000001466968981 */ /* 0x000522000c1e1100 */
[----:B------:R-:W-:Y:S02]  /*d5a0*/  ISETP.GE.AND P0, PT, R0, UR22, PT ;  /* 0x0000001600007c0c */ /* 0x000fe4000bf06270 */
[----:B------:R-:W-:Y:S01]  /*d5b0*/  LEA.HI R0, R118, 0x6e, RZ, 0x1a ;  /* 0x0000006e76007811 */ /* 0x000fe200078fd0ff */
[----:B--2---:R-:W-:Y:S02]  /*d5c0*/  @!P2 IMAD.MOV.U32 R102, RZ, RZ, R119 ;  /* 0x000000ffff66a224 */ /* 0x004fe400078e0077 */
[----:B------:R-:W-:Y:S01]  /*d5d0*/  @!P2 IMAD.MOV.U32 R103, RZ, RZ, R196 ;  /* 0x000000ffff67a224 */ /* 0x000fe200078e00c4 */
[----:B------:R-:W2:Y:S04]  /*d5e0*/  LDL R119, [R1+0x130] ;  /* 0x0001300001777983 */ /* 0x000ea80000100800 */
[----:B------:R0:W2:Y:S01]  /*d5f0*/  @!P2 LDG.E.U8 R149, desc[UR20][R102.64] ;  /* 0x000000146695a981 */ /* 0x0000a2000c1e1100 */
[----:B------:R-:W-:-:S02]  /*d600*/  ISETP.GE.AND P2, PT, R0, UR22, PT ;  /* 0x0000001600007c0c */ /* 0x000fc4000bf46270 */
[----:B------:R-:W-:Y:S02]  /*d610*/  SHF.R.U32.HI R0, RZ, 0x6, R118 ;  /* 0x00000006ff007819 */ /* 0x000fe40000011676 */
[----:B------:R-:W2:Y:S01]  /*d620*/  LDL R118, [R1+0x134] ;  /* 0x0001340001767983 */ /* 0x000ea20000100800 */
        /* <DEDUP_REMOVED lines=16> */
[----:B------:R-:W-:Y:S01]  /*d730*/  SHF.R.U32.HI R0, RZ, 0x6, R245 ;  /* 0x00000006ff007819 */ /* 0x000fe200000116f5 */
[----:B0-----:R-:W-:Y:S01]  /*d740*/  @!P0 IMAD.MOV.U32 R102, RZ, RZ, R190 ;  /* 0x000000ffff668224 */ /* 0x001fe200078e00be */
[----:B------:R-:W-:Y:S02]  /*d750*/  PRMT R134, RZ, 0x7610, R134 ;  /* 0x00007610ff867816 */ /* 0x000fe40000000086 */
[----:B------:R-:W-:Y:S01]  /*d760*/  SGXT.U32 R0, R0, 0x1 ;  /* 0x000000010000781a */ /* 0x000fe20000000000 */
[----:B------:R-:W-:-:S03]  /*d770*/  @!P0 IMAD.MOV.U32 R103, RZ, RZ, R189 ;  /* 0x000000ffff678224 */ /* 0x000fc600078e00bd */
[----:B------:R-:W-:Y:S02]  /*d780*/  LOP3.LUT R0, R0, 0x7c, RZ, 0xfc, !PT ;  /* 0x0000007c00007812 */ /* 0x000fe400078efcff */
[----:B------:R0:W2:Y:S01]  /*d790*/  @!P0 LDG.E.U8 R134, desc[UR20][R102.64] ;  /* 0x0000001466868981 */ /* 0x0000a2000c1e1100 */
[----:B------:R-:W-:Y:S02]  /*d7a0*/  PRMT R110, RZ, 0x7610, R110 ;  /* 0x00007610ff6e7816 */ /* 0x000fe4000000006e */
[----:B------:R-:W-:Y:S02]  /*d7b0*/  ISETP.GE.AND P0, PT, R0, UR22, PT ;  /* 0x0000001600007c0c */ /* 0x000fe4000bf06270 */
[----:B------:R-:W-:Y:S01]  /*d7c0*/  LEA.HI R0, R245, 0x7e, RZ, 0x1a ;  /* 0x0000007ef5007811 */ /* 0x000fe200078fd0ff */
[----:B0-----:R-:W-:Y:S02]  /*d7d0*/  @!P2 IMAD.MOV.U32 R102, RZ, RZ, R193 ;  /* 0x000000ffff66a224 */ /* 0x001fe400078e00c1 */
[----:B------:R-:W-:-:S05]  /*d7e0*/  @!P2 IMAD.MOV.U32 R103, RZ, RZ, R191 ;  /* 0x000000ffff67a224 */ /* 0x000fca00078e00bf */
[----:B------:R3:W2:Y:S01]  /*d7f0*/  @!P2 LDG.E.U8 R110, desc[UR20][R102.64] ;  /* 0x00000014666ea981 */ /* 0x0006a2000c1e1100 */
[----:B------:R-:W-:Y:S02]  /*d800*/  ISETP.GE.AND P2, PT, R0, UR22, PT ;  /* 0x0000001600007c0c */ /* 0x000fe4000bf46270 */
[----:B------:R-:W-:Y:S02]  /*d810*/  PRMT R133, RZ, 0x7610, R133 ;  /* 0x00007610ff857816 */ /* 0x000fe40000000085 */
[----:B------:R-:W-:Y:S01]  /*d820*/  PRMT R109, RZ, 0x7610, R109 ;  /* 0x00007610ff6d7816 */ /* 0x000fe2000000006d */
[----:B---3--:R-:W-:Y:S02]  /*d830*/  @!P0 IMAD.MOV.U32 R102, RZ, RZ, R121 ;  /* 0x000000ffff668224 */ /* 0x008fe400078e0079 */
[----:B----4-:R-:W-:Y:S01]  /*d840*/  @!P0 IMAD.MOV.U32 R103, RZ, RZ, R227 ;  /* 0x000000ffff678224 */ /* 0x010fe200078e00e3 */
[----:B------:R-:W-:Y:S01]  /*d850*/  LOP3.LUT R0, R245, 0x7f, RZ, 0xc0, !PT ;  /* 0x0000007ff5007812 */ /* 0x000fe200078ec0ff */
[----:B------:R-:W3:Y:S04]  /*d860*/  LDL R227, [R1+0xe4] ;  /* 0x0000e40001e37983 */ /* 0x000ee80000100800 */
[----:B------:R2:W4:Y:S01]  /*d870*/  @!P0 LDG.E.U8 R133, desc[UR20][R102.64] ;  /* 0x0000001466858981 */ /* 0x000522000c1e1100 */
[----:B------:R-:W-:-:S02]  /*d880*/  ISETP.GE.AND P0, PT, R0, UR22, PT ;  /* 0x0000001600007c0c */ /* 0x000fc4000bf06270 */
[----:B------:R-:W-:Y:S01]  /*d890*/  PRMT R108, RZ, 0x7610, R108 ;  /* 0x00007610ff6c7816 */ /* 0x000fe2000000006c */
[----:B------:R-:W3:Y:S01]  /*d8a0*/  LDL R121, [R1+0xe8] ;  /* 0x0000e80001797983 */ /* 0x000ee20000100800 */
[----:B------:R-:W-:Y:S02]  /*d8b0*/  PRMT R107, RZ, 0x7610, R107 ;  /* 0x00007610ff6b7816 */ /* 0x000fe4000000006b */
[----:B------:R-:W-:Y:S02]  /*d8c0*/  PRMT R106, RZ, 0x7610, R106 ;  /* 0x00007610ff6a7816 */ /* 0x000fe4000000006a */
[----:B------:R-:W-:Y:S01]  /*d8d0*/  PRMT R105, RZ, 0x7610, R105 ;  /* 0x00007610ff697816 */ /* 0x000fe20000000069 */
[----:B--2---:R-:W-:Y:S02]  /*d8e0*/  @!P2 IMAD.MOV.U32 R103, RZ, RZ, R119 ;  /* 0x000000ffff67a224 */ /* 0x004fe400078e0077 */
[----:B------:R-:W2:Y:S01]  /*d8f0*/  LDL R119, [R1+0x64] ;  /* 0x0000640001777983 */ /* 0x000ea20000100800 */
[----:B------:R-:W-:-:S03]  /*d900*/  @!P2 IMAD.MOV.U32 R102, RZ, RZ, R118 ;  /* 0x000000ffff66a224 */ /* 0x000fc600078e0076 */
[----:B------:R-:W2:Y:S04]  /*d910*/  LDL R118, [R1+0x68] ;  /* 0x0000680001767983 */ /* 0x000ea80000100800 */
[----:B------:R0:W2:Y:S01]  /*d920*/  @!P2 LDG.E.U8 R109, desc[UR20][R102.64] ;  /* 0x00000014666da981 */ /* 0x0000a2000c1e1100 */
[----:B------:R-:W-:Y:S01]  /*d930*/  BAR.SYNC.DEFER_BLOCKING 0x0 ;  /* 0x0000000000007b1d */ /* 0x000fe20000010000 */
[----:B0-----:R-:W-:Y:S02]  /*d940*/  @!P0 IMAD.MOV.U32 R102, RZ, RZ, R198 ;  /* 0x000000ffff668224 */ /* 0x001fe400078e00c6 */
[----:B------:R-:W-:-:S05]  /*d950*/  @!P0 IMAD.MOV.U32 R103, RZ, RZ, R197 ;  /* 0x000000ffff678224 */ /* 0x000fca00078e00c5 */
[----:B------:R0:W2:Y:S02]  /*d960*/  @!P0 LDG.E.U8 R108, desc[UR20][R102.64] ;  /* 0x00000014666c8981 */ /* 0x0000a4000c1e1100 */
        /* <DEDUP_REMOVED lines=8> */
[----:B------:R0:W2:Y:S04]  /*d9f0*/  @!P0 LDG.E.U8 R105, desc[UR20][R102.64] ;  /* 0x0000001466698981 */ /* 0x0000a8000c1e1100 */
[----:B------:R-:W0:Y:S04]  /*da00*/  LDL R102, [R1+0x24] ;  /* 0x0000240001667983 */ /* 0x000e280000100800 */
[----:B------:R-:W0:Y:S01]  /*da10*/  LDL R103, [R1+0x28] ;  /* 0x0000280001677983 */ /* 0x000e220000100800 */
[----:B------:R-:W-:-:S03]  /*da20*/  PRMT R104, RZ, 0x7610, R104 ;  /* 0x00007610ff687816 */ /* 0x000fc60000000068 */
[----:B------:R-:W-:Y:S04]  /*da30*/  STS.U8 [R0+UR9+0x4000], R116 ;  /* 0x0040007400007988 */ /* 0x000fe80008000009 */
[----:B------:R-:W-:Y:S04]  /*da40*/  STS.U8 [R0+UR9+0x4200], R120 ;  /* 0x0042007800007988 */ /* 0x000fe80008000009 */
[----:B------:R-:W-:Y:S04]  /*da50*/  STS.U8 [R0+UR9+0x4400], R123 ;  /* 0x0044007b00007988 */ /* 0x000fe80008000009 */
[----:B------:R-:W-:Y:S04]  /*da60*/  STS.U8 [R0+UR9+0x4600], R122 ;  /* 0x0046007a00007988 */ /* 0x000fe80008000009 */
[----:B------:R1:W-:Y:S04]  /*da70*/  STS.U8 [R0+UR9+0x4800], R125 ;  /* 0x0048007d00007988 */ /* 0x0003e80008000009 */
[----:B------:R3:W-:Y:S04]  /*da80*/  STS.U8 [R0+UR9+0x4a00], R124 ;  /* 0x004a007c00007988 */ /* 0x0007e80008000009 */
[----:B-1----:R-:W4:Y:S04]  /*da90*/  LDL R125, [R1+0x30] ;  /* 0x00003000017d7983 */ /* 0x002f280000100800 */
[----:B---3--:R-:W4:Y:S01]  /*daa0*/  LDL R124, [R1+0x2c] ;  /* 0x00002c00017c7983 */ /* 0x008f220000100800 */
[----:B0-----:R-:W-:-:S04]  /*dab0*/  @!P0 LOP3.LUT R103, R103, R102, RZ, 0x3c, !PT ;  /* 0x0000006667678212 */ /* 0x001fc800078e3cff */
[----:B------:R-:W-:-:S04]  /*dac0*/  @!P0 LOP3.LUT R102, R103, R102, RZ, 0x3c, !PT ;  /* 0x0000006667668212 */ /* 0x000fc800078e3cff */
[----:B------:R-:W-:-:S05]  /*dad0*/  @!P0 LOP3.LUT R103, R103, R102, RZ, 0x3c, !PT ;  /* 0x0000006667678212 */ /* 0x000fca00078e3cff */
[----:B------:R0:W3:Y:S02]  /*dae0*/  @!P0 LDG.E.U8 R104, desc[UR20][R102.64] ;  /* 0x0000001466688981 */ /* 0x0000e4000c1e1100 */
[----:B0-----:R-:W-:-:S06]  /*daf0*/  PRMT R103, RZ, 0x7610, R103 ;  /* 0x00007610ff677816 */ /* 0x001fcc0000000067 */
[----:B--2---:R0:W2:Y:S04]  /*db00*/  @!P0 LDG.E.U8 R103, desc[UR20][R118.64] ;  /* 0x0000001476678981 */ /* 0x0040a8000c1e1100 */
[----:B------:R-:W0:Y:S04]  /*db10*/  LDL R118, [R1+0xa4] ;  /* 0x0000a40001767983 */ /* 0x000e280000100800 */
[----:B------:R-:W0:Y:S01]  /*db20*/  LDL R119, [R1+0xa8] ;  /* 0x0000a80001777983 */ /* 0x000e220000100800 */
[----:B------:R-:W-:Y:S02]  /*db30*/  PRMT R102, RZ, 0x7610, R102 ;  /* 0x00007610ff667816 */ /* 0x000fe40000000066 */
[----:B------:R-:W-:Y:S01]  /*db40*/  PRMT R116, RZ, 0x7610, R116 ;  /* 0x00007610ff747816 */ /* 0x000fe20000000074 */
[----:B------:R-:W-:-:S02]  /*db50*/  @!P0 IMAD.MOV.U32 R120, RZ, RZ, R200 ;  /* 0x000000ffff788224 */ /* 0x000fc400078e00c8 */
[----:B------:R-:W-:Y:S02]  /*db60*/  @!P0 IMAD.MOV.U32 R122, RZ, RZ, R232 ;  /* 0x000000ffff7a8224 */ /* 0x000fe400078e00e8 */
[----:B------:R-:W-:Y:S01]  /*db70*/  @!P0 IMAD.MOV.U32 R123, RZ, RZ, R231 ;  /* 0x000000ffff7b8224 */ /* 0x000fe200078e00e7 */
[----:B----4-:R-:W-:-:S04]  /*db80*/  @!P0 LOP3.LUT R125, R125, R124, RZ, 0x3c, !PT ;  /* 0x0000007c7d7d8212 */ /* 0x010fc800078e3cff */
[----:B------:R-:W-:-:S04]  /*db90*/  @!P0 LOP3.LUT R124, R125, R124, RZ, 0x3c, !PT ;  /* 0x0000007c7d7c8212 */ /* 0x000fc800078e3cff */
[----:B------:R-:W-:Y:S01]  /*dba0*/  @!P0 LOP3.LUT R125, R125, R124, RZ, 0x3c, !PT ;  /* 0x0000007c7d7d8212 */ /* 0x000fe200078e3cff */
[----:B------:R1:W-:Y:S04]  /*dbb0*/  STS.U8 [R0+UR9+0x4c00], R127 ;  /* 0x004c007f00007988 */ /* 0x0003e80008000009 */
[----:B------:R4:W-:Y:S04]  /*dbc0*/  STS.U8 [R0+UR9+0x4e00], R126 ;  /* 0x004e007e00007988 */ /* 0x0009e80008000009 */
[----:B-1----:R-:W2:Y:S04]  /*dbd0*/  LDL R127, [R1+0xb0] ;  /* 0x0000b000017f7983 */ /* 0x002ea80000100800 */
[----:B----4-:R-:W2:Y:S01]  /*dbe0*/  LDL R126, [R1+0xac] ;  /* 0x0000ac00017e7983 */ /* 0x010ea20000100800 */
[----:B0-----:R-:W-:-:S04]  /*dbf0*/  @!P0 LOP3.LUT R119, R119, R118, RZ, 0x3c, !PT ;  /* 0x0000007677778212 */ /* 0x001fc800078e3cff */
[----:B------:R-:W-:-:S04]  /*dc00*/  @!P0 LOP3.LUT R118, R119, R118, RZ, 0x3c, !PT ;  /* 0x0000007677768212 */ /* 0x000fc800078e3cff */
[----:B------:R-:W-:-:S05]  /*dc10*/  @!P0 LOP3.LUT R119, R119, R118, RZ, 0x3c, !PT ;  /* 0x0000007677778212 */ /* 0x000fca00078e3cff */
[----:B------:R0:W4:Y:S02]  /*dc20*/  @!P0 LDG.E.U8 R102, desc[UR20][R118.64] ;  /* 0x0000001476668981 */ /* 0x000124000c1e1100 */
[----:B0-----:R-:W-:Y:S02]  /*dc30*/  @!P0 IMAD.MOV.U32 R118, RZ, RZ, R121 ;  /* 0x000000ffff768224 */ /* 0x001fe400078e0079 */
[----:B------:R-:W-:Y:S02]  /*dc40*/  @!P0 IMAD.MOV.U32 R119, RZ, RZ, R227 ;  /* 0x000000ffff778224 */ /* 0x000fe400078e00e3 */
[----:B------:R-:W-:Y:S01]  /*dc50*/  @!P0 IMAD.MOV.U32 R121, RZ, RZ, R199 ;  /* 0x000000ffff798224 */ /* 0x000fe200078e00c7 */
[----:B------:R-:W3:Y:S04]  /*dc60*/  LDL R227, [R1+0xf0] ;  /* 0x0000f00001e37983 */ /* 0x000ee80000100800 */
[----:B------:R0:W3:Y:S02]  /*dc70*/  @!P0 LDG.E.U8 R116, desc[UR20][R118.64] ;  /* 0x0000001476748981 */ /* 0x0000e4000c1e1100 */
[----:B0-----:R-:W-:-:S02]  /*dc80*/  PRMT R118, RZ, 0x7610, R118 ;  /* 0x00007610ff767816 */ /* 0x001fc40000000076 */
[----:B------:R-:W-:-:S04]  /*dc90*/  PRMT R119, RZ, 0x7610, R119 ;  /* 0x00007610ff777816 */ /* 0x000fc80000000077 */
[----:B------:R0:W3:Y:S02]  /*dca0*/  @!P0 LDG.E.U8 R118, desc[UR20][R120.64] ;  /* 0x0000001478768981 */ /* 0x0000e4000c1e1100 */
[----:B0-----:R-:W-:Y:S02]  /*dcb0*/  @!P0 IMAD.MOV.U32 R120, RZ, RZ, R216 ;  /* 0x000000ffff788224 */ /* 0x001fe400078e00d8 */
[----:B------:R-:W-:-:S05]  /*dcc0*/  @!P0 IMAD.MOV.U32 R121, RZ, RZ, R215 ;  /* 0x000000ffff798224 */ /* 0x000fca00078e00d7 */
[----:B------:R0:W3:Y:S02]  /*dcd0*/  @!P0 LDG.E.U8 R119, desc[UR20][R120.64] ;  /* 0x0000001478778981 */ /* 0x0000e4000c1e1100 */
[----:B0-----:R-:W-:Y:S02]  /*dce0*/  PRMT R120, RZ, 0x7610, R120 ;  /* 0x00007610ff787816 */ /* 0x001fe40000000078 */
[----:B------:R-:W-:-:S04]  /*dcf0*/  PRMT R121, RZ, 0x7610, R121 ;  /* 0x00007610ff797816 */ /* 0x000fc80000000079 */
[----:B------:R0:W3:Y:S02]  /*dd00*/  @!P0 LDG.E.U8 R120, desc[UR20][R122.64] ;  /* 0x000000147a788981 */ /* 0x0000e4000c1e1100 */
[----:B0-----:R-:W-:Y:S02]  /*dd10*/  @!P0 IMAD.MOV.U32 R122, RZ, RZ, R249 ;  /* 0x000000ffff7a8224 */ /* 0x001fe400078e00f9 */
[----:B------:R-:W-:-:S05]  /*dd20*/  @!P0 IMAD.MOV.U32 R123, RZ, RZ, R248 ;  /* 0x000000ffff7b8224 */ /* 0x000fca00078e00f8 */
[----:B------:R0:W3:Y:S02]  /*dd30*/  @!P0 LDG.E.U8 R121, desc[UR20][R122.64] ;  /* 0x000000147a798981 */ /* 0x0000e4000c1e1100 */
[----:B0-----:R-:W-:-:S06]  /*dd40*/  PRMT R122, RZ, 0x7610, R122 ;  /* 0x00007610ff7a7816 */ /* 0x001fcc000000007a */
[----:B------:R0:W3:Y:S04]  /*dd50*/  @!P0 LDG.E.U8 R122, desc[UR20][R124.64] ;  /* 0x000000147c7a8981 */ /* 0x0000e8000c1e1100 */
[----:B------:R-:W0:Y:S04]  /*dd60*/  LDL R124, [R1+0x6c] ;  /* 0x00006c00017c7983 */ /* 0x000e280000100800 */
[----:B------:R-:W0:Y:S01]  /*dd70*/  LDL R125, [R1+0x70] ;  /* 0x00007000017d7983 */ /* 0x000e220000100800 */
[----:B------:R-:W-:Y:S02]  /*dd80*/  PRMT R123, RZ, 0x7610, R123 ;  /* 0x00007610ff7b7816 */ /* 0x000fe4000000007b */
[----:B--2---:R-:W-:-:S04]  /*dd90*/  @!P0 LOP3.LUT R127, R127, R126, RZ, 0x3c, !PT ;  /* 0x0000007e7f7f8212 */ /* 0x004fc800078e3cff */
[----:B------:R-:W-:-:S04]  /*dda0*/  @!P0 LOP3.LUT R126, R127, R126, RZ, 0x3c, !PT ;  /* 0x0000007e7f7e8212 */ /* 0x000fc800078e3cff */
[----:B------:R-:W-:Y:S02]  /*ddb0*/  @!P0 LOP3.LUT R127, R127, R126, RZ, 0x3c, !PT ;  /* 0x0000007e7f7f8212 */ /* 0x000fe400078e3cff */
[----:B0-----:R-:W-:-:S04]  /*ddc0*/  @!P0 LOP3.LUT R125, R125, R124, RZ, 0x3c, !PT ;  /* 0x0000007c7d7d8212 */ /* 0x001fc800078e3cff */
[----:B------:R-:W-:-:S04]  /*ddd0*/  @!P0 LOP3.LUT R124, R125, R124, RZ, 0x3c, !PT ;  /* 0x0000007c7d7c8212 */ /* 0x000fc800078e3cff */
[----:B------:R-:W-:-:S05]  /*dde0*/  @!P0 LOP3.LUT R125, R125, R124, RZ, 0x3c, !PT ;  /* 0x0000007c7d7d8212 */ /* 0x000fca00078e3cff */
[----:B------:R0:W2:Y:S02]  /*ddf0*/  @!P0 LDG.E.U8 R123, desc[UR20][R124.64] ;  /* 0x000000147c7b8981 */ /* 0x0000a4000c1e1100 */
[----:B0-----:R-:W-:-:S06]  /*de00*/  PRMT R124, RZ, 0x7610, R124 ;  /* 0x00007610ff7c7816 */ /* 0x001fcc000000007c */
[----:B------:R3:W2:Y:S04]  /*de10*/  @!P0 LDG.E.U8 R124, desc[UR20][R126.64] ;  /* 0x000000147e7c8981 */ /* 0x0006a8000c1e1100 */
[----:B------:R-:W2:Y:S01]  /*de20*/  LDL R127, [R1+0xec] ;  /* 0x0000ec00017f7983 */ /* 0x000ea20000100800 */
[----:B------:R-:W-:Y:S01]  /*de30*/  PRMT R125, RZ, 0x7610, R125 ;  /* 0x00007610ff7d7816 */ /* 0x000fe2000000007d */
[----:B---3--:R-:W-:Y:S02]  /*de40*/  @!P0 IMAD.MOV.U32 R126, RZ, RZ, R227 ;  /* 0x000000ffff7e8224 */ /* 0x008fe400078e00e3 */
[----:B------:R-:W-:Y:S04]  /*de50*/  STS.U8 [R0+UR9+0x5000], R167 ;  /* 0x005000a700007988 */ /* 0x000fe80008000009 */
[----:B------:R0:W-:Y:S04]  /*de60*/  STS.U8 [R0+UR9+0x5200], R128 ;  /* 0x0052008000007988 */ /* 0x0001e80008000009 */
[----:B------:R1:W-:Y:S04]  /*de70*/  STS.U8 [R0+UR9+0x5400], R129 ;  /* 0x0054008100007988 */ /* 0x0003e80008000009 */
[----:B------:R-:W3:Y:S01]  /*de80*/  LDL R227, [R1+0x38] ;  /* 0x0000380001e37983 */ /* 0x000ee20000100800 */
[----:B0-----:R-:W-:-:S02]  /*de90*/  PRMT R128, RZ, 0x7610, R128 ;  /* 0x00007610ff807816 */ /* 0x001fc40000000080 */
[----:B-1----:R-:W-:Y:S01]  /*dea0*/  PRMT R129, RZ, 0x7610, R129 ;  /* 0x00007610ff817816 */ /* 0x002fe20000000081 */
[----:B------:R0:W-:Y:S04]  /*deb0*/  STS.U8 [R0+UR9+0x5600], R130 ;  /* 0x0056008200007988 */ /* 0x0001e80008000009 */
[----:B------:R1:W-:Y:S01]  /*dec0*/  STS.U8 [R0+UR9+0x5800], R131 ;  /* 0x0058008300007988 */ /* 0x0003e20008000009 */
[----:B0-----:R-:W-:Y:S02]  /*ded0*/  PRMT R130, RZ, 0x7610, R130 ;  /* 0x00007610ff827816 */ /* 0x001fe40000000082 */
[----:B-1----:R-:W-:Y:S01]  /*dee0*/  PRMT R131, RZ, 0x7610, R131 ;  /* 0x00007610ff837816 */ /* 0x002fe20000000083 */
[----:B--2---:R0:W2:Y:S02]  /*def0*/  @!P0 LDG.E.U8 R125, desc[UR20][R126.64] ;  /* 0x000000147e7d8981 */ /* 0x0040a4000c1e1100 */
[----:B0-----:R-:W-:-:S02]  /*df00*/  @!P0 IMAD.MOV.U32 R126, RZ, RZ, R202 ;  /* 0x000000ffff7e8224 */ /* 0x001fc400078e00ca */
        /* <DEDUP_REMOVED lines=11> */
[----:B------:R-:W2:Y:S01]  /*dfc0*/  LDL R127, [R1+0x34] ;  /* 0x00003400017f7983 */ /* 0x000ea20000100800 */
[----:B---3--:R-:W-:-:S03]  /*dfd0*/  @!P0 IMAD.MOV.U32 R126, RZ, RZ, R227 ;  /* 0x000000ffff7e8224 */ /* 0x008fc600078e00e3 */
[----:B------:R0:W-:Y:S02]  /*dfe0*/  STS.U8 [R0+UR9+0x5a00], R132 ;  /* 0x005a008400007988 */ /* 0x0001e40008000009 */
[----:B0-----:R-:W-:-:S06]  /*dff0*/  PRMT R132, RZ, 0x7610, R132 ;  /* 0x00007610ff847816 */ /* 0x001fcc0000000084 */
[----:B--2---:R0:W2:Y:S04]  /*e000*/  @!P0 LDG.E.U8 R132, desc[UR20][R126.64] ;  /* 0x000000147e848981 */ /* 0x0040a8000c1e1100 */
[----:B------:R-:W0:Y:S04]  /*e010*/  LDL R126, [R1+0x74] ;  /* 0x00007400017e7983 */ /* 0x000e280000100800 */
[----:B------:R-:W0:Y:S04]  /*e020*/  LDL R127, [R1+0x78] ;  /* 0x00007800017f7983 */ /* 0x000e280000100800 */
[----:B------:R1:W-:Y:S02]  /*e030*/  STS.U8 [R0+UR9+0x5c00], R166 ;  /* 0x005c00a600007988 */ /* 0x0003e40008000009 */
[----:B-1----:R-:W-:-:S02]  /*e040*/  PRMT R166, RZ, 0x7610, R166 ;  /* 0x00007610ffa67816 */ /* 0x002fc400000000a6 */
[----:B0-----:R-:W-:-:S04]  /*e050*/  @!P0 LOP3.LUT R127, R127, R126, RZ, 0x3c, !PT ;  /* 0x0000007e7f7f8212 */ /* 0x001fc800078e3cff */
[----:B------:R-:W-:-:S04]  /*e060*/  @!P0 LOP3.LUT R126, R127, R126, RZ, 0x3c, !PT ;  /* 0x0000007e7f7e8212 */ /* 0x000fc800078e3cff */
[----:B------:R-:W-:-:S05]  /*e070*/  @!P0 LOP3.LUT R127, R127, R126, RZ, 0x3c, !PT ;  /* 0x0000007e7f7f8212 */ /* 0x000fca00078e3cff */
[----:B------:R0:W3:Y:S04]  /*e080*/  @!P0 LDG.E.U8 R166, desc[UR20][R126.64] ;  /* 0x000000147ea68981 */ /* 0x0000e8000c1e1100 */
[----:B------:R-:W0:Y:S04]  /*e090*/  LDL R126, [R1+0xb4] ;  /* 0x0000b400017e7983 */ /* 0x000e280000100800 */
[----:B------:R-:W0:Y:S04]  /*e0a0*/  LDL R127, [R1+0xb8] ;  /* 0x0000b800017f7983 */ /* 0x000e280000100800 */
[----:B------:R1:W-:Y:S02]  /*e0b0*/  STS.U8 [R0+UR9+0x5e00], R165 ;  /* 0x005e00a500007988 */ /* 0x0003e40008000009 */
[----:B-1----:R-:W-:Y:S01]  /*e0c0*/  PRMT R165, RZ, 0x7610, R165 ;  /* 0x00007610ffa57816 */ /* 0x002fe200000000a5 */
[----:B------:R-:W1:Y:S01]  /*e0d0*/  S2R R227, SR_TID.X ;  /* 0x0000000000e37919 */ /* 0x000e620000002100 */
[----:B0-----:R-:W-:-:S04]  /*e0e0*/  @!P0 LOP3.LUT R127, R127, R126, RZ, 0x3c, !PT ;  /* 0x0000007e7f7f8212 */ /* 0x001fc800078e3cff */
[----:B------:R-:W-:-:S04]  /*e0f0*/  @!P0 LOP3.LUT R126, R127, R126, RZ, 0x3c, !PT ;  /* 0x0000007e7f7e8212 */ /* 0x000fc800078e3cff */
[----:B------:R-:W-:-:S05]  /*e100*/  @!P0 LOP3.LUT R127, R127, R126, RZ, 0x3c, !PT ;  /* 0x0000007e7f7f8212 */ /* 0x000fca00078e3cff */
[----:B------:R0:W2:Y:S04]  /*e110*/  @!P0 LDG.E.U8 R165, desc[UR20][R126.64] ;  /* 0x000000147ea58981 */ /* 0x0000a8000c1e1100 */
[----:B------:R-:W0:Y:S04]  /*e120*/  LDL R126, [R1+0xf4] ;  /* 0x0000f400017e7983 */ /* 0x000e280000100800 */
[----:B------:R-:W0:Y:S01]  /*e130*/  LDL R127, [R1+0xf8] ;  /* 0x0000f800017f7983 */ /* 0x000e220000100800 */
[----:B-1----:R-:W-:-:S04]  /*e140*/  LOP3.LUT R227, R227, 0x7f, RZ, 0xc0, !PT ;  /* 0x0000007fe3e37812 */ /* 0x002fc800078ec0ff */
[----:B------:R-:W-:-:S05]  /*e150*/  LOP3.LUT R227, R227, 0x10, RZ, 0x3c, !PT ;  /* 0x00000010e3e37812 */ /* 0x000fca00078e3cff */
[----:B------:R1:W-:Y:S04]  /*e160*/  STS.U8 [R227+UR9+0x4080], R164 ;  /* 0x004080a4e3007988 */ /* 0x0003e80008000009 */
[----:B------:R3:W-:Y:S01]  /*e170*/  STS.U8 [R227+UR9+0x4280], R163 ;  /* 0x004280a3e3007988 */ /* 0x0007e20008000009 */
[----:B-1----:R-:W-:Y:S02]  /*e180*/  PRMT R164, RZ, 0x7610, R164 ;  /* 0x00007610ffa47816 */ /* 0x002fe400000000a4 */
[----:B---3--:R-:W-:Y:S01]  /*e190*/  PRMT R163, RZ, 0x7610, R163 ;  /* 0x00007610ffa37816 */ /* 0x008fe200000000a3 */
[----:B------:R1:W-:Y:S04]  /*e1a0*/  STS.U8 [R227+UR9+0x4480], R162 ;  /* 0x004480a2e3007988 */ /* 0x0003e80008000009 */
[----:B------:R3:W-:Y:S01]  /*e1b0*/  STS.U8 [R227+UR9+0x4680], R161 ;  /* 0x004680a1e3007988 */ /* 0x0007e20008000009 */
[----:B-1----:R-:W-:-:S02]  /*e1c0*/  PRMT R162, RZ, 0x7610, R162 ;  /* 0x00007610ffa27816 */ /* 0x002fc400000000a2 */
[----:B---3--:R-:W-:Y:S02]  /*e1d0*/  PRMT R161, RZ, 0x7610, R161 ;  /* 0x00007610ffa17816 */ /* 0x008fe400000000a1 */
[----:B0-----:R-:W-:-:S04]  /*e1e0*/  @!P0 LOP3.LUT R127, R127, R126, RZ, 0x3c, !PT ;  /* 0x0000007e7f7f8212 */ /* 0x001fc800078e3cff */
[----:B------:R-:W-:-:S04]  /*e1f0*/  @!P0 LOP3.LUT R126, R127, R126, RZ, 0x3c, !PT ;  /* 0x0000007e7f7e8212 */ /* 0x000fc800078e3cff */
[----:B------:R-:W-:-:S05]  /*e200*/  @!P0 LOP3.LUT R127, R127, R126, RZ, 0x3c, !PT ;  /* 0x0000007e7f7f8212 */ /* 0x000fca00078e3cff */
[----:B------:R0:W3:Y:S02]  /*e210*/  @!P0 LDG.E.U8 R164, desc[UR20][R126.64] ;  /* 0x000000147ea48981 */ /* 0x0000e4000c1e1100 */
        /* <DEDUP_REMOVED lines=9> */
[----:B------:R-:W0:Y:S04]  /*e2b0*/  LDL R127, [R1] ;  /* 0x00000000017f7983 */ /* 0x000e280000100800 */
[----:B------:R1:W-:Y:S02]  /*e2c0*/  STS.U8 [R227+UR9+0x4880], R160 ;  /* 0x004880a0e3007988 */ /* 0x0003e40008000009 */
[----:B-1----:R-:W-:Y:S01]  /*e2d0*/  PRMT R160, RZ, 0x7610, R160 ;  /* 0x00007610ffa07816 */ /* 0x002fe200000000a0 */
[----:B0-----:R-:W-:-:S02]  /*e2e0*/  @!P0 IMAD.MOV.U32 R126, RZ, RZ, R127 ;  /* 0x000000ffff7e8224 */ /* 0x001fc400078e007f */
[----:B------:R-:W-:-:S05]  /*e2f0*/  @!P0 IMAD.MOV.U32 R127, RZ, RZ, R252 ;  /* 0x000000ffff7f8224 */ /* 0x000fca00078e00fc */
[----:B------:R0:W2:Y:S04]  /*e300*/  @!P0 LDG.E.U8 R160, desc[UR20][R126.64] ;  /* 0x000000147ea08981 */ /* 0x0000a8000c1e1100 */
[----:B------:R-:W0:Y:S04]  /*e310*/  LDL R126, [R1+0x3c] ;  /* 0x00003c00017e7983 */ /* 0x000e280000100800 */
[----:B------:R-:W0:Y:S04]  /*e320*/  LDL R127, [R1+0x40] ;  /* 0x00004000017f7983 */ /* 0x000e280000100800 */
[----:B------:R1:W-:Y:S02]  /*e330*/  STS.U8 [R227+UR9+0x4a80], R159 ;  /* 0x004a809fe3007988 */ /* 0x0003e40008000009 */
[----:B-1----:R-:W-:-:S02]  /*e340*/  PRMT R159, RZ, 0x7610, R159 ;  /* 0x00007610ff9f7816 */ /* 0x002fc4000000009f */
[----:B0-----:R-:W-:-:S04]  /*e350*/  @!P0 LOP3.LUT R127, R127, R126, RZ, 0x3c, !PT ;  /* 0x0000007e7f7f8212 */ /* 0x001fc800078e3cff */
[----:B------:R-:W-:-:S04]  /*e360*/  @!P0 LOP3.LUT R126, R127, R126, RZ, 0x3c, !PT ;  /* 0x0000007e7f7e8212 */ /* 0x000fc800078e3cff */
[----:B------:R-:W-:-:S05]  /*e370*/  @!P0 LOP3.LUT R127, R127, R126, RZ, 0x3c, !PT ;  /* 0x0000007e7f7f8212 */ /* 0x000fca00078e3cff */
        /* <DEDUP_REMOVED lines=19> */
[----:B------:R1:W-:Y:S04]  /*e4b0*/  STS.U8 [R227+UR9+0x5080], R156 ;  /* 0x0050809ce3007988 */ /* 0x0003e80008000009 */
[----:B------:R3:W-:Y:S01]  /*e4c0*/  STS.U8 [R227+UR9+0x5280], R155 ;  /* 0x0052809be3007988 */ /* 0x0007e20008000009 */
[----:B-1----:R-:W-:-:S02]  /*e4d0*/  PRMT R156, RZ, 0x7610, R156 ;  /* 0x00007610ff9c7816 */ /* 0x002fc4000000009c */
[----:B---3--:R-:W-:Y:S01]  /*e4e0*/  PRMT R155, RZ, 0x7610, R155 ;  /* 0x00007610ff9b7816 */ /* 0x008fe2000000009b */
[----:B------:R1:W-:Y:S04]  /*e4f0*/  STS.U8 [R227+UR9+0x5480], R154 ;  /* 0x0054809ae3007988 */ /* 0x0003e80008000009 */
[----:B------:R3:W-:Y:S01]  /*e500*/  STS.U8 [R227+UR9+0x5680], R153 ;  /* 0x00568099e3007988 */ /* 0x0007e20008000009 */
[----:B-1----:R-:W-:Y:S02]  /*e510*/  PRMT R154, RZ, 0x7610, R154 ;  /* 0x00007610ff9a7816 */ /* 0x002fe4000000009a */
        /* <DEDUP_REMOVED lines=42> */
[----:B------:R-:W2:Y:S01]  /*e7c0*/  LDL.LU R227, [R1+0x148] ;  /* 0x0001480001e37983 */ /* 0x000ea20000300800 */
[----:B0-----:R-:W-:-:S04]  /*e7d0*/  @!P0 LOP3.LUT R127, R127, R126, RZ, 0x3c, !PT ;  /* 0x0000007e7f7f8212 */ /* 0x001fc800078e3cff */
[----:B------:R-:W-:-:S04]  /*e7e0*/  @!P0 LOP3.LUT R126, R127, R126, RZ, 0x3c, !PT ;  /* 0x0000007e7f7e8212 */ /* 0x000fc800078e3cff */
[----:B------:R-:W-:-:S05]  /*e7f0*/  @!P0 LOP3.LUT R127, R127, R126, RZ, 0x3c, !PT ;  /* 0x0000007e7f7f8212 */ /* 0x000fca00078e3cff */
[----:B------:R0:W2:Y:S04]  /*e800*/  @!P0 LDG.E.U8 R149, desc[UR20][R126.64] ;  /* 0x000000147e958981 */ /* 0x0000a8000c1e1100 */
[----:B------:R-:W0:Y:S04]  /*e810*/  LDL R126, [R1+0x104] ;  /* 0x00010400017e7983 */ /* 0x000e280000100800 */
[----:B------:R-:W0:Y:S01]  /*e820*/  LDL R127, [R1+0x108] ;  /* 0x00010800017f7983 */ /* 0x000e220000100800 */
[----:B------:R-:W-:-:S04]  /*e830*/  LOP3.LUT R245, R245, 0x7f, RZ, 0xc0, !PT ;  /* 0x0000007ff5f57812 */ /* 0x000fc800078ec0ff */
        /* <DEDUP_REMOVED lines=106> */
[----:B------:R-:W-:-:S05]  /*eee0*/  LOP3.LUT R0, R0, 0x30, RZ, 0x3c, !PT ;  /* 0x0000003000007812 */ /* 0x000fca00078e3cff */
[----:B------:R1:W-:Y:S01]  /*eef0*/  STS.U8 [R0+UR9+0x4180], R244 ;  /* 0x004180f400007988 */ /* 0x0003e20008000009 */
[----:B0-----:R-:W-:-:S04]  /*ef00*/  @!P0 LOP3.LUT R127, R127, R126, RZ, 0x3c, !PT ;  /* 0x0000007e7f7f8212 */ /* 0x001fc800078e3cff */
[----:B------:R-:W-:-:S04]  /*ef10*/  @!P0 LOP3.LUT R126, R127, R126, RZ, 0x3c, !PT ;  /* 0x0000007e7f7e8212 */ /* 0x000fc800078e3cff */
[----:B------:R-:W-:-:S05]  /*ef20*/  @!P0 LOP3.LUT R127, R127, R126, RZ, 0x3c, !PT ;  /* 0x0000007e7f7f8212 */ /* 0x000fca00078e3cff */
[----:B------:R0:W2:Y:S04]  /*ef30*/  @!P0 LDG.E.U8 R133, desc[UR20][R126.64] ;  /* 0x000000147e858981 */ /* 0x0000a8000c1e1100 */
[----:B------:R-:W0:Y:S04]  /*ef40*/  LDL R126, [R1+0x114] ;  /* 0x00011400017e7983 */ /* 0x000e280000100800 */
[----:B------:R-:W0:Y:S04]  /*ef50*/  LDL R127, [R1+0x118] ;  /* 0x00011800017f7983 */ /* 0x000e280000100800 */
[----:B-1----:R-:W2:Y:S01]  /*ef60*/  LDL.LU R244, [R1+0x140] ;  /* 0x0001400001f47983 */ /* 0x002ea20000300800 */
[----:B------:R-:W-:-:S03]  /*ef70*/  PRMT R167, RZ, 0x7610, R167 ;  /* 0x00007610ffa77816 */ /* 0x000fc600000000a7 */
[----:B------:R1:W-:Y:S04]  /*ef80*/  STS.U8 [R0+UR9+0x4380], R238 ;  /* 0x004380ee00007988 */ /* 0x0003e80008000009 */
[----:B------:R3:W-:Y:S01]  /*ef90*/  STS.U8 [R0+UR9+0x4580], R192 ;  /* 0x004580c000007988 */ /* 0x0007e20008000009 */
[----:B-1----:R-:W-:Y:S02]  /*efa0*/  PRMT R238, RZ, 0x7610, R238 ;  /* 0x00007610ffee7816 */ /* 0x002fe400000000ee */
[----:B---3--:R-:W-:Y:S01]  /*efb0*/  PRMT R192, RZ, 0x7610, R192 ;  /* 0x00007610ffc07816 */ /* 0x008fe200000000c0 */
[----:B------:R1:W-:Y:S02]  /*efc0*/  STS.U8 [R0+UR9+0x4780], R187 ;  /* 0x004780bb00007988 */ /* 0x0003e40008000009 */
[----:B-1----:R-:W-:-:S02]  /*efd0*/  PRMT R187, RZ, 0x7610, R187 ;  /* 0x00007610ffbb7816 */ /* 0x002fc400000000bb */
[----:B0-----:R-:W-:-:S04]  /*efe0*/  @!P0 LOP3.LUT R127, R127, R126, RZ, 0x3c, !PT ;  /* 0x0000007e7f7f8212 */ /* 0x001fc800078e3cff */
[----:B------:R-:W-:-:S04]  /*eff0*/  @!P0 LOP3.LUT R126, R127, R126, RZ, 0x3c, !PT ;  /* 0x0000007e7f7e8212 */ /* 0x000fc800078e3cff */
[----:B------:R-:W-:-:S05]  /*f000*/  @!P0 LOP3.LUT R127, R127, R126, RZ, 0x3c, !PT ;  /* 0x0000007e7f7f8212 */ /* 0x000fca00078e3cff */
[----:B------:R0:W3:Y:S02]  /*f010*/  @!P0 LDG.E.U8 R167, desc[UR20][R126.64] ;  /* 0x000000147ea78981 */ /* 0x0000e4000c1e1100 */
[----:B0-----:R-:W-:Y:S02]  /*f020*/  @!P0 IMAD.MOV.U32 R126, RZ, RZ, R212 ;  /* 0x000000ffff7e8224 */ /* 0x001fe400078e00d4 */
[----:B------:R-:W-:-:S05]  /*f030*/  @!P0 IMAD.MOV.U32 R127, RZ, RZ, R211 ;  /* 0x000000ffff7f8224 */ /* 0x000fca00078e00d3 */
[----:B------:R0:W3:Y:S02]  /*f040*/  @!P0 LDG.E.U8 R238, desc[UR20][R126.64] ;  /* 0x000000147eee8981 */ /* 0x0000e4000c1e1100 */
[----:B0-----:R-:W-:Y:S02]  /*f050*/  @!P0 IMAD.MOV.U32 R126, RZ, RZ, R228 ;  /* 0x000000ffff7e8224 */ /* 0x001fe400078e00e4 */
[----:B--2---:R-:W-:-:S05]  /*f060*/  @!P0 IMAD.MOV.U32 R127, RZ, RZ, R227 ;  /* 0x000000ffff7f8224 */ /* 0x004fca00078e00e3 */
        /* <DEDUP_REMOVED lines=40> */
[----:B------:R-:W5:Y:S01]  /*f2f0*/  LDL.LU R0, [R1+0x13c] ;  /* 0x00013c0001007983 */ /* 0x000f620000300800 */
[----:B0-----:R-:W-:-:S04]  /*f300*/  @!P0 LOP3.LUT R127, R127, R126, RZ, 0x3c, !PT ;  /* 0x0000007e7f7f8212 */ /* 0x001fc800078e3cff */
[----:B------:R-:W-:-:S04]  /*f310*/  @!P0 LOP3.LUT R126, R127, R126, RZ, 0x3c, !PT ;  /* 0x0000007e7f7e8212 */ /* 0x000fc800078e3cff */
[----:B------:R-:W-:-:S05]  /*f320*/  @!P0 LOP3.LUT R127, R127, R126, RZ, 0x3c, !PT ;  /* 0x0000007e7f7f8212 */ /* 0x000fca00078e3cff */
[----:B------:R0:W2:Y:S02]  /*f330*/  @!P0 LDG.E.U8 R115, desc[UR20][R126.64] ;  /* 0x000000147e738981 */ /* 0x0000a4000c1e1100 */
[----:B0-----:R-:W0:Y:S02]  /*f340*/  S2R R127, SR_TID.X ;  /* 0x00000000007f7919 */ /* 0x001e240000002100 */
[C---:B0-----:R-:W-:Y:S02]  /*f350*/  LOP3.LUT R126, R127.reuse, 0x7f, RZ, 0xc0, !PT ;  /* 0x0000007f7f7e7812 */ /* 0x041fe400078ec0ff */
[----:B------:R-:W-:Y:S02]  /*f360*/  LOP3.LUT R127, R127, 0x7f, RZ, 0xc0, !PT ;  /* 0x0000007f7f7f7812 */ /* 0x000fe400078ec0ff */
[----:B------:R-:W-:-:S05]  /*f370*/  LOP3.LUT R126, R126, 0x30, RZ, 0x3c, !PT ;  /* 0x000000307e7e7812 */ /* 0x000fca00078e3cff */
[----:B------:R0:W-:Y:S02]  /*f380*/  STS.U8 [R126+UR9+0x5380], R101 ;  /* 0x005380657e007988 */ /* 0x0001e40008000009 */
[----:B0-----:R-:W-:Y:S01]  /*f390*/  LOP3.LUT R101, R127, 0x30, RZ, 0x3c, !PT ;  /* 0x000000307f657812 */ /* 0x001fe200078e3cff */
[----:B------:R-:W0:Y:S04]  /*f3a0*/  S2R R126, SR_TID.X ;  /* 0x00000000007e7919 */ /* 0x000e280000002100 */
[----:B------:R1:W-:Y:S02]  /*f3b0*/  STS.U8 [R101+UR9+0x5580], R114 ;  /* 0x0055807265007988 */ /* 0x0003e40008000009 */
[----:B-1----:R-:W1:Y:S02]  /*f3c0*/  S2R R114, SR_TID.X ;  /* 0x0000000000727919 */ /* 0x002e640000002100 */
[----:B------:R0:W-:Y:S04]  /*f3d0*/  STS.U8 [R101+UR9+0x5780], R113 ;  /* 0x0057807165007988 */ /* 0x0001e80008000009 */
[----:B------:R0:W-:Y:S04]  /*f3e0*/  STS.U8 [R101+UR9+0x5980], R112 ;  /* 0x0059807065007988 */ /* 0x0001e80008000009 */
[----:B------:R-:W-:Y:S01]  /*f3f0*/  STS.U8 [R101+UR9+0x5b80], R111 ;  /* 0x005b806f65007988 */ /* 0x000fe20008000009 */
[----:B0-----:R-:W-:-:S03]  /*f400*/  LOP3.LUT R127, R126, 0x7f, RZ, 0xc0, !PT ;  /* 0x0000007f7e7f7812 */ /* 0x001fc600078ec0ff */
[----:B------:R-:W-:Y:S04]  /*f410*/  STS.U8 [R101+UR9+0x5d80], R110 ;  /* 0x005d806e65007988 */ /* 0x000fe80008000009 */
[----:B------:R-:W-:Y:S04]  /*f420*/  STS.U8 [R101+UR9+0x5f80], R109 ;  /* 0x005f806d65007988 */ /* 0x000fe80008000009 */
[----:B------:R-:W-:Y:S01]  /*f430*/  STS.U8 [R127+UR9+0x6000], R108 ;  /* 0x0060006c7f007988 */ /* 0x000fe20008000009 */
[----:B-1----:R-:W-:-:S03]  /*f440*/  LOP3.LUT R114, R114, 0x7f, RZ, 0xc0, !PT ;  /* 0x0000007f72727812 */ /* 0x002fc600078ec0ff */
[----:B------:R-:W-:Y:S01]  /*f450*/  STS.U8 [R127+UR9+0x6400], R107 ;  /* 0x0064006b7f007988 */ /* 0x000fe20008000009 */
[----:B------:R-:W-:-:S03]  /*f460*/  LOP3.LUT R113, R114, 0x10, RZ, 0x3c, !PT ;  /* 0x0000001072717812 */ /* 0x000fc600078e3cff */
[----:B------:R-:W-:Y:S04]  /*f470*/  STS.U8 [R127+UR9+0x6800], R106 ;  /* 0x0068006a7f007988 */ /* 0x000fe80008000009 */
[----:B------:R-:W-:Y:S04]  /*f480*/  STS.U8 [R127+UR9+0x6c00], R105 ;  /* 0x006c00697f007988 */ /* 0x000fe80008000009 */
[----:B------:R-:W-:Y:S04]  /*f490*/  STS.U8 [R127+UR9+0x7000], R104 ;  /* 0x007000687f007988 */ /* 0x000fe80008000009 */
[----:B------:R-:W-:Y:S04]  /*f4a0*/  STS.U8 [R127+UR9+0x7400], R103 ;  /* 0x007400677f007988 */ /* 0x000fe80008000009 */
[----:B----4-:R-:W-:Y:S04]  /*f4b0*/  STS.U8 [R127+UR9+0x7800], R102 ;  /* 0x007800667f007988 */ /* 0x010fe80008000009 */
[----:B------:R-:W-:Y:S01]  /*f4c0*/  STS.U8 [R127+UR9+0x7c00], R116 ;  /* 0x007c00747f007988 */ /* 0x000fe20008000009 */
[----:B------:R-:W-:-:S03]  /*f4d0*/  LOP3.LUT R114, R114, 0x20, RZ, 0x3c, !PT ;  /* 0x0000002072727812 */ /* 0x000fc600078e3cff */
        /* <DEDUP_REMOVED lines=11> */
[----:B------:R-:W-:Y:S01]  /*f590*/  STS.U8 [R114+UR9+0x6d00], R131 ;  /* 0x006d008372007988 */ /* 0x000fe20008000009 */
[----:B------:R-:W-:-:S03]  /*f5a0*/  LOP3.LUT R126, R126, 0x7f, RZ, 0xc0, !PT ;  /* 0x0000007f7e7e7812 */ /* 0x000fc600078ec0ff */
        /* <DEDUP_REMOVED lines=15> */
[----:B0-----:R-:W-:-:S03]  /*f6a0*/  LOP3.LUT R101, R126, 0x50, RZ, 0x3c, !PT ;  /* 0x000000507e657812 */ /* 0x001fc600078e3cff */
        /* <DEDUP_REMOVED lines=15> */
[----:B------:R1:W-:Y:S04]  /*f7a0*/  STS.U8 [R102+UR9+0x6300], R139 ;  /* 0x0063008b66007988 */ /* 0x0003e80008000009 */
[----:B------:R1:W-:Y:S01]  /*f7b0*/  STS.U8 [R102+UR9+0x6700], R138 ;  /* 0x0067008a66007988 */ /* 0x0003e20008000009 */
[----:B0-----:R-:W-:-:S03]  /*f7c0*/  LOP3.LUT R101, R127, 0x70, RZ, 0x3c, !PT ;  /* 0x000000707f657812 */ /* 0x001fc600078e3cff */
[----:B------:R1:W-:Y:S04]  /*f7d0*/  STS.U8 [R102+UR9+0x6b00], R137 ;  /* 0x006b008966007988 */ /* 0x0003e80008000009 */
[----:B------:R1:W-:Y:S04]  /*f7e0*/  STS.U8 [R102+UR9+0x6f00], R136 ;  /* 0x006f008866007988 */ /* 0x0003e80008000009 */
[----:B------:R1:W-:Y:S04]  /*f7f0*/  STS.U8 [R102+UR9+0x7300], R135 ;  /* 0x0073008766007988 */ /* 0x0003e80008000009 */
[----:B------:R1:W-:Y:S04]  /*f800*/  STS.U8 [R102+UR9+0x7700], R134 ;  /* 0x0077008666007988 */ /* 0x0003e80008000009 */
[----:B------:R1:W-:Y:S04]  /*f810*/  STS.U8 [R102+UR9+0x7b00], R133 ;  /* 0x007b008566007988 */ /* 0x0003e80008000009 */
[----:B---3--:R1:W-:Y:S04]  /*f820*/  STS.U8 [R102+UR9+0x7f00], R167 ;  /* 0x007f00a766007988 */ /* 0x0083e80008000009 */
[----:B------:R1:W-:Y:S04]  /*f830*/  STS.U8 [R101+UR9+0x6380], R238 ;  /* 0x006380ee65007988 */ /* 0x0003e80008000009 */
[----:B--2---:R1:W-:Y:S04]  /*f840*/  STS.U8 [R101+UR9+0x6780], R192 ;  /* 0x006780c065007988 */ /* 0x0043e80008000009 */
[----:B------:R1:W-:Y:S04]  /*f850*/  STS.U8 [R101+UR9+0x6b80], R187 ;  /* 0x006b80bb65007988 */ /* 0x0003e80008000009 */
[----:B------:R1:W-:Y:S04]  /*f860*/  STS.U8 [R101+UR9+0x6f80], R186 ;  /* 0x006f80ba65007988 */ /* 0x0003e80008000009 */
[----:B------:R1:W-:Y:S04]  /*f870*/  STS.U8 [R101+UR9+0x7380], R181 ;  /* 0x007380b565007988 */ /* 0x0003e80008000009 */
[----:B------:R1:W-:Y:S04]  /*f880*/  STS.U8 [R101+UR9+0x7780], R175 ;  /* 0x007780af65007988 */ /* 0x0003e80008000009 */
[----:B------:R1:W-:Y:S04]  /*f890*/  STS.U8 [R101+UR9+0x7b80], R117 ;  /* 0x007b807565007988 */ /* 0x0003e80008000009 */
[----:B------:R1:W-:Y:S01]  /*f8a0*/  STS.U8 [R101+UR9+0x7f80], R115 ;  /* 0x007f807365007988 */ /* 0x0003e20008000009 */
[----:B------:R0:W-:Y:S06]  /*f8b0*/  MEMBAR.ALL.CTA ;  /* 0x0000000000007992 */ /* 0x0001ec0000008000 */
[----:B0-----:R-:W0:Y:S01]  /*f8c0*/  FENCE.VIEW.ASYNC.S ;  /* 0x00000000000073c6 */ /* 0x001e220000000000 */
[----:B------:R-:W-:Y:S01]  /*f8d0*/  ULEA UR6, UR23, UR9, 0x3 ;  /* 0x0000000917067291 */ /* 0x000fe2000f8e18ff */
[----:B------:R-:W-:-:S03]  /*f8e0*/  UMOV UR4, UR5 ;  /* 0x0000000500047c82 */ /* 0x000fc60008000000 */
[----:B------:R-:W-:Y:S01]  /*f8f0*/  UIADD3 UR6, UPT, UPT, UR6, 0x8000, URZ ;  /* 0x0000800006067890 */ /* 0x000fe2000fffe0ff */
[----:B0-----:R-:W-:Y:S06]  /*f900*/  BAR.SYNC.DEFER_BLOCKING 0x0 ;  /* 0x0000000000007b1d */ /* 0x001fec0000010000 */
[----:B-1----:R-:W-:Y:S05]  /*f910*/  BRA.U UP1, `(.L_x_9) ;  /* 0x0000000101487547 */ /* 0x002fea000b800000 */
[----:B------:R-:W-:Y:S01]  /*f920*/  UMOV UR13, 0x80004020 ;  /* 0x80004020000d7882 */ /* 0x000fe20000000000 */
[----:B------:R-:W-:Y:S01]  /*f930*/  UMOV UR15, 0x40004040 ;  /* 0x40004040000f7882 */ /* 0x000fe20000000000 */
[----:B------:R-:W-:Y:S01]  /*f940*/  UMOV UR16, 0x0 ;  /* 0x0000000000107882 */ /* 0x000fe20000000000 */
[----:B------:R-:W-:Y:S01]  /*f950*/  UMOV UR17, 0x4108490 ;  /* 0x0410849000117882 */ /* 0x000fe20000000000 */
[----:B------:R-:W-:Y:S01]  /*f960*/  UMOV UR40, 0x0 ;  /* 0x0000000000287882 */ /* 0x000fe20000000000 */
[----:B------:R-:W-:Y:S01]  /*f970*/  UMOV UR41, 0x4108490 ;  /* 0x0410849000297882 */ /* 0x000fe20000000000 */
[----:B------:R-:W-:Y:S01]  /*f980*/  UMOV UR42, 0x0 ;  /* 0x00000000002a7882 */ /* 0x000fe20000000000 */
[----:B------:R-:W-:Y:S01]  /*f990*/  UMOV UR43, 0x4108490 ;  /* 0x04108490002b7882 */ /* 0x000fe20000000000 */
[----:B------:R-:W-:Y:S01]  /*f9a0*/  UMOV UR7, URZ ;  /* 0x000000ff00077c82 */ /* 0x000fe20008000000 */
[----:B------:R0:W-:Y:S01]  /*f9b0*/  UTCQMMA gdesc[UR12], gdesc[UR14], tmem[UR8], tmem[UR16], idesc[UR17], UPT ;  /* 0x00ff100e0c0075ea */ /* 0x0001e2000b800308 */
        /* <DEDUP_REMOVED lines=8> */
.L_x_9:
[----:B------:R-:W-:Y:S01]  /*fa40*/  UIADD3 UR23, UPT, UPT, UR23, 0x1, URZ ;  /* 0x0000000117177890 */ /* 0x000fe2000fffe0ff */
[----:B------:R-:W-:Y:S01]  /*fa50*/  IMAD.U32 R101, RZ, RZ, UR4 ;  /* 0x00000004ff657e24 */ /* 0x000fe2000f8e00ff */
[----:B------:R-:W-:Y:S02]  /*fa60*/  UIADD3 UR19, UPT, UPT, UR19, -0x1, URZ ;  /* 0xffffffff13137890 */ /* 0x000fe4000fffe0ff */
[----:B------:R-:W-:Y:S02]  /*fa70*/  UISETP.GT.AND UP2, UPT, UR23, 0x1, UPT ;  /* 0x000000011700788c */ /* 0x000fe4000bf44270 */
[----:B------:R-:W-:Y:S02]  /*fa80*/  UIADD3 UR22, UPT, UPT, UR22, -0x80, URZ ;  /* 0xffffff8016167890 */ /* 0x000fe4000fffe0ff */
[----:B0-----:R-:W-:Y:S02]  /*fa90*/  USEL UR5, URZ, 0x1, !UP2 ;  /* 0x00000001ff057887 */ /* 0x001fe4000d000000 */
[----:B------:R-:W-:-:S02]  /*faa0*/  USEL UR23, UR23, URZ, !UP2 ;  /* 0x000000ff17177287 */ /* 0x000fc4000d000000 */
[----:B------:R-:W-:Y:S02]  /*fab0*/  UISETP.NE.U32.AND UP2, UPT, UR19, URZ, UPT ;  /* 0x000000ff1300728c */ /* 0x000fe4000bf45070 */
[----:B------:R-:W-:-:S07]  /*fac0*/  ULOP3.LUT UR5, UR4, UR5, URZ, 0x3c, !UPT ;  /* 0x0000000504057292 */ /* 0x000fce000f8e3cff */
[----:B------:R-:W-:Y:S05]  /*fad0*/  BRA.U UP2, `(.L_x_10) ;  /* 0xffffffa102f07547 */ /* 0x000fea000b83ffff */
.L_x_7:
[----:B------:R-:W-:-:S09]  /*fae0*/  UISETP.GE.AND UP1, UPT, UR24, 0x80, UPT ;  /* 0x000000801800788c */ /* 0x000fd2000bf26270 */
[----:B------:R-:W-:Y:S05]  /*faf0*/  BRA.U !UP1, `(.L_x_11) ;  /* 0x0000000109107547 */ /* 0x000fea000b800000 */
[----:B------:R-:W-:-:S06]  /*fb00*/  USHF.L.U32 UR4, UR4, 0x1f, URZ ;  /* 0x0000001f04047899 */ /* 0x000fcc00080006ff */
[----:B-----5:R-:W-:-:S04]  /*fb10*/  IMAD.U32 R2, RZ, RZ, UR4 ;  /* 0x00000004ff027e24 */ /* 0x020fc8000f8e00ff */
[----:B------:R-:W1:Y:S02]  /*fb20*/  SYNCS.PHASECHK.TRANS64.TRYWAIT P0, [UR6], R2 ;  /* 0x00000002ff0075a7 */ /* 0x000e640008001106 */
[----:B-1----:R-:W-:Y:S05]  /*fb30*/  @!P0 BRA `(.L_x_12) ;  /* 0x0000001800388947 */ /* 0x002fea0003800000 */
.L_x_11:
[----:B------:R-:W2:Y:S01]  /*fb40*/  LDL.LU R39, [R1+0x138] ;  /* 0x0001380001277983 */ /* 0x000ea20000300800 */
[----:B------:R-:W2:Y:S01]  /*fb50*/  LDCU UR4, c[0x0][0x3b4] ;  /* 0x00007680ff0477ac */ /* 0x000ea20008000800 */
[----:B------:R-:W-:Y:S06]  /*fb60*/  BAR.SYNC.DEFER_BLOCKING 0x0 ;  /* 0x0000000000007b1d */ /* 0x000fec0000010000 */
[----:B------:R-:W1:Y:S01]  /*fb70*/  LDCU.128 UR12, c[0x0][0x390] ;  /* 0x00007200ff0c77ac */ /* 0x000e620008000c00 */
[----:B------:R-:W3:Y:S01]  /*fb80*/  S2R R41, SR_TID.X ;  /* 0x0000000000297919 */ /* 0x000ee20000002100 */
[----:B------:R-:W4:Y:S01]  /*fb90*/  LDCU UR5, c[0x0][0x3b8] ;  /* 0x00007700ff0577ac */ /* 0x000f220008000800 */
[----:B------:R-:W0:Y:S01]  /*fba0*/  S2R R40, SR_TID.X ;  /* 0x0000000000287919 */ /* 0x000e220000002100 */
[----:B------:R-:W0:Y:S01]  /*fbb0*/  S2R R42, SR_TID.X ;  /* 0x00000000002a7919 */ /* 0x000e220000002100 */
[----:B------:R-:W1:Y:S02]  /*fbc0*/  @!P1 SYNCS.CCTL.IV [UR9+0x8000] ;  /* 0x00800000ff0099b1 */ /* 0x000e640008000009 */
[----:B-1----:R-:W-:Y:S06]  /*fbd0*/  BAR.SYNC.DEFER_BLOCKING 0x0 ;  /* 0x0000000000007b1d */ /* 0x002fec0000010000 */
[----:B-----5:R-:W-:Y:S01]  /*fbe0*/  LDTM.16dp32bit_t0_t15.x32 R4, tmem[UR10] ;  /* 0x0000000a000479ee */ /* 0x020fe20008a80000 */
[----:B------:R-:W1:Y:S01]  /*fbf0*/  LDTM.16dp32bit_t16_t31.x32 R4, tmem[UR10+0x20] ;  /* 0x0000200a000479ee */ /* 0x000e620008aa0000 */
[----:B---3--:R-:W-:-:S02]  /*fc00*/  IMAD.SHL.U32 R2, R41, 0x10, RZ ;  /* 0x0000001029027824 */ /* 0x008fc400078e00ff */
[C---:B------:R-:W-:Y:S02]  /*fc10*/  IMAD.SHL.U32 R36, R41.reuse, 0x80, RZ ;  /* 0x0000008029247824 */ /* 0x040fe400078e00ff */
[----:B------:R-:W-:Y:S01]  /*fc20*/  IMAD.SHL.U32 R3, R41, 0x8, RZ ;  /* 0x0000000829037824 */ /* 0x000fe200078e00ff */
[----:B------:R-:W-:Y:S02]  /*fc30*/  LOP3.LUT R2, R2, 0xf0, RZ, 0xc0, !PT ;  /* 0x000000f002027812 */ /* 0x000fe400078ec0ff */
[----:B------:R-:W-:Y:S02]  /*fc40*/  LOP3.LUT R37, R36, 0x800, RZ, 0xc0, !PT ;  /* 0x0000080024257812 */ /* 0x000fe400078ec0ff */
[----:B------:R-:W-:Y:S01]  /*fc50*/  LOP3.LUT R3, R3, 0x300, RZ, 0xc0, !PT ;  /* 0x0000030003037812 */ /* 0x000fe200078ec0ff */
[----:B------:R-:W3:Y:S01]  /*fc60*/  @!P1 SYNCS.CCTL.IV [UR9+0x8008] ;  /* 0x00800800ff0099b1 */ /* 0x000ee20008000009 */
[----:B------:R-:W-:Y:S01]  /*fc70*/  IADD3 R2, PT, PT, R2, UR9, R37 ;  /* 0x0000000902027c10 */ /* 0x000fe2000fffe025 */
[----:B------:R-:W-:Y:S01]  /*fc80*/  NOP ;  /* 0x0000000000007918 */ /* 0x000fe20000000000 */
[----:B0-----:R-:W-:-:S02]  /*fc90*/  LEA.HI R44, R40, 0x3e, RZ, 0x1a ;  /* 0x0000003e282c7811 */ /* 0x001fc400078fd0ff */
[----:B------:R-:W-:Y:S01]  /*fca0*/  LEA.HI R40, R42, 0x1e, RZ, 0x1a ;  /* 0x0000001e2a287811 */ /* 0x000fe200078fd0ff */
[----:B------:R-:W-:Y:S01]  /*fcb0*/  IMAD.IADD R36, R3, 0x1, R2 ;  /* 0x0000000103247824 */ /* 0x000fe200078e0202 */
[----:B-1----:R-:W-:Y:S02]  /*fcc0*/  F2FP.SATFINITE.E5M2.F32.PACK_AB_MERGE_C R4, R5, R4, RZ ;  /* 0x000000040504723e */ /* 0x002fe400048060ff */
[----:B------:R-:W-:Y:S02]  /*fcd0*/  F2FP.SATFINITE.E5M2.F32.PACK_AB_MERGE_C R6, R7, R6, RZ ;  /* 0x000000060706723e */ /* 0x000fe400048060ff */
[----:B------:R-:W-:Y:S02]  /*fce0*/  F2FP.SATFINITE.E5M2.F32.PACK_AB_MERGE_C R8, R9, R8, RZ ;  /* 0x000000080908723e */ /* 0x000fe400048060ff */
[----:B------:R-:W-:Y:S02]  /*fcf0*/  F2FP.SATFINITE.E5M2.F32.PACK_AB_MERGE_C R12, R13, R12, RZ ;  /* 0x0000000c0d0c723e */ /* 0x000fe400048060ff */
[----:B------:R-:W-:-:S02]  /*fd00*/  F2FP.SATFINITE.E5M2.F32.PACK_AB_MERGE_C R14, R15, R14, RZ ;  /* 0x0000000e0f0e723e */ /* 0x000fc400048060ff */
[----:B------:R-:W-:Y:S02]  /*fd10*/  F2FP.SATFINITE.E5M2.F32.PACK_AB_MERGE_C R16, R17, R16, RZ ;  /* 0x000000101110723e */ /* 0x000fe400048060ff */
[----:B------:R-:W-:Y:S02]  /*fd20*/  F2FP.SATFINITE.E5M2.F32.PACK_AB_MERGE_C R20, R21, R20, RZ ;  /* 0x000000141514723e */ /* 0x000fe400048060ff */
[----:B------:R-:W-:Y:S02]  /*fd30*/  F2FP.SATFINITE.E5M2.F32.PACK_AB_MERGE_C R22, R23, R22, RZ ;  /* 0x000000161716723e */ /* 0x000fe400048060ff */
[----:B------:R-:W-:Y:S02]  /*fd40*/  F2FP.SATFINITE.E5M2.F32.PACK_AB_MERGE_C R24, R25, R24, RZ ;  /* 0x000000181918723e */ /* 0x000fe400048060ff */
[----:B------:R-:W-:Y:S02]  /*fd50*/  F2FP.SATFINITE.E5M2.F32.PACK_AB_MERGE_C R18, R19, R18, RZ ;  /* 0x000000121312723e */ /* 0x000fe400048060ff */
[----:B------:R-:W-:-:S02]  /*fd60*/  F2FP.SATFINITE.E5M2.F32.PACK_AB_MERGE_C R26, R27, R26, RZ ;  /* 0x0000001a1b1a723e */ /* 0x000fc400048060ff */
[----:B------:R-:W-:Y:S02]  /*fd70*/  LOP3.LUT R17, R4, 0xffff, RZ, 0xc0, !PT ;  /* 0x0000ffff04117812 */ /* 0x000fe400078ec0ff */
[----:B------:R-:W-:Y:S02]  /*fd80*/  LOP3.LUT R38, R6, 0xffff, RZ, 0xc0, !PT ;  /* 0x0000ffff06267812 */ /* 0x000fe400078ec0ff */
[----:B------:R-:W-:Y:S02]  /*fd90*/  LOP3.LUT R19, R8, 0xffff, RZ, 0xc0, !PT ;  /* 0x0000ffff08137812 */ /* 0x000fe400078ec0ff */
[----:B------:R-:W-:Y:S02]  /*fda0*/  LOP3.LUT R12, R12, 0xffff, RZ, 0xc0, !PT ;  /* 0x0000ffff0c0c7812 */ /* 0x000fe400078ec0ff */
[----:B------:R-:W-:Y:S02]  /*fdb0*/  LOP3.LUT R21, R14, 0xffff, RZ, 0xc0, !PT ;  /* 0x0000ffff0e157812 */ /* 0x000fe400078ec0ff */
[----:B------:R-:W-:-:S02]  /*fdc0*/  LOP3.LUT R23, R16, 0xffff, RZ, 0xc0, !PT ;  /* 0x0000ffff10177812 */ /* 0x000fc400078ec0ff */
[----:B------:R-:W-:Y:S02]  /*fdd0*/  LOP3.LUT R20, R20, 0xffff, RZ, 0xc0, !PT ;  /* 0x0000ffff14147812 */ /* 0x000fe400078ec0ff */
[----:B------:R-:W-:Y:S02]  /*fde0*/  LOP3.LUT R25, R22, 0xffff, RZ, 0xc0, !PT ;  /* 0x0000ffff16197812 */ /* 0x000fe400078ec0ff */
[----:B------:R-:W-:Y:S02]  /*fdf0*/  LOP3.LUT R27, R24, 0xffff, RZ, 0xc0, !PT ;  /* 0x0000ffff181b7812 */ /* 0x000fe400078ec0ff */
[----:B------:R-:W-:Y:S02]  /*fe00*/  F2FP.SATFINITE.E5M2.F32.PACK_AB_MERGE_C R28, R29, R28, RZ ;  /* 0x0000001c1d1c723e */ /* 0x000fe400048060ff */
[----:B------:R-:W-:Y:S02]  /*fe10*/  F2FP.SATFINITE.E5M2.F32.PACK_AB_MERGE_C R30, R31, R30, RZ ;  /* 0x0000001e1f1e723e */ /* 0x000fe400048060ff */
[----:B------:R-:W-:-:S02]  /*fe20*/  F2FP.SATFINITE.E5M2.F32.PACK_AB_MERGE_C R32, R33, R32, RZ ;  /* 0x000000202120723e */ /* 0x000fc400048060ff */
[--C-:B------:R-:W-:Y:S02]  /*fe30*/  PRMT R2, R19, 0x3340, R0.reuse ;  /* 0x0000334013027816 */ /* 0x100fe40000000000 */
[--C-:B------:R-:W-:Y:S02]  /*fe40*/  PRMT R4, R23, 0x3340, R0.reuse ;  /* 0x0000334017047816 */ /* 0x100fe40000000000 */
[----:B------:R-:W-:Y:S02]  /*fe50*/  PRMT R6, R27, 0x3340, R0 ;  /* 0x000033401b067816 */ /* 0x000fe40000000000 */
[----:B------:R-:W-:Y:S02]  /*fe60*/  PRMT R3, R17, 0x3340, R38 ;  /* 0x0000334011037816 */ /* 0x000fe40000000026 */
[----:B------:R-:W-:Y:S02]  /*fe70*/  PRMT R5, R12, 0x3340, R21 ;  /* 0x000033400c057816 */ /* 0x000fe40000000015 */
[----:B------:R-:W-:-:S02]  /*fe80*/  PRMT R7, R20, 0x3340, R25 ;  /* 0x0000334014077816 */ /* 0x000fc40000000019 */
[----:B------:R-:W-:Y:S02]  /*fe90*/  F2FP.SATFINITE.E5M2.F32.PACK_AB_MERGE_C R10, R11, R10, RZ ;  /* 0x0000000a0b0a723e */ /* 0x000fe400048060ff */
[----:B------:R-:W-:Y:S02]  /*fea0*/  LOP3.LUT R28, R28, 0xffff, RZ, 0xc0, !PT ;  /* 0x0000ffff1c1c7812 */ /* 0x000fe400078ec0ff */
[----:B------:R-:W-:Y:S02]  /*feb0*/  LOP3.LUT R29, R30, 0xffff, RZ, 0xc0, !PT ;  /* 0x0000ffff1e1d7812 */ /* 0x000fe400078ec0ff */
[----:B------:R-:W-:Y:S02]  /*fec0*/  LOP3.LUT R31, R32, 0xffff, RZ, 0xc0, !PT ;  /* 0x0000ffff201f7812 */ /* 0x000fe400078ec0ff */
[----:B------:R-:W-:Y:S02]  /*fed0*/  PRMT R9, R3, 0x5410, R2 ;  /* 0x0000541003097816 */ /* 0x000fe40000000002 */
[----:B------:R-:W-:-:S02]  /*fee0*/  PRMT R11, R5, 0x5410, R4 ;  /* 0x00005410050b7816 */ /* 0x000fc40000000004 */
[----:B------:R-:W-:Y:S02]  /*fef0*/  PRMT R13, R7, 0x5410, R6 ;  /* 0x00005410070d7816 */ /* 0x000fe40000000006 */
[----:B------:R-:W-:Y:S02]  /*ff00*/  SHF.R.U32.HI R2, RZ, 0x8, R17 ;  /* 0x00000008ff027819 */ /* 0x000fe40000011611 */
[----:B------:R-:W-:Y:S02]  /*ff10*/  SHF.R.U32.HI R3, RZ, 0x8, R38 ;  /* 0x00000008ff037819 */ /* 0x000fe40000011626 */
[----:B------:R-:W-:Y:S02]  /*ff20*/  SHF.R.U32.HI R4, RZ, 0x8, R19 ;  /* 0x00000008ff047819 */ /* 0x000fe40000011613 */
[----:B------:R-:W-:Y:S02]  /*ff30*/  SHF.R.U32.HI R5, RZ, 0x8, R12 ;  /* 0x00000008ff057819 */ /* 0x000fe4000001160c */
[----:B------:R-:W-:-:S02]  /*ff40*/  SHF.R.U32.HI R6, RZ, 0x8, R21 ;  /* 0x00000008ff067819 */ /* 0x000fc40000011615 */
[----:B------:R-:W-:Y:S02]  /*ff50*/  SHF.R.U32.HI R7, RZ, 0x8, R23 ;  /* 0x00000008ff077819 */ /* 0x000fe40000011617 */
[----:B------:R-:W-:Y:S02]  /*ff60*/  PRMT R8, R31, 0x3340, R0 ;  /* 0x000033401f087816 */ /* 0x000fe40000000000 */
[----:B------:R-:W-:Y:S02]  /*ff70*/  PRMT R15, R28, 0x3340, R29 ;  /* 0x000033401c0f7816 */ /* 0x000fe4000000001d */
[----:B------:R-:W-:Y:S02]  /*ff80*/  LOP3.LUT R2, R2, 0xffff, RZ, 0xc0, !PT ;  /* 0x0000ffff02027812 */ /* 0x000fe400078ec0ff */
[----:B------:R-:W-:Y:S02]  /*ff90*/  LOP3.LUT R3, R3, 0xffff, RZ, 0xc0, !PT ;  /* 0x0000ffff03037812 */ /* 0x000fe400078ec0ff */
[----:B------:R-:W-:-:S02]  /*ffa0*/  LOP3.LUT R4, R4, 0xffff, RZ, 0xc0, !PT ;  /* 0x0000ffff04047812 */ /* 0x000fc400078ec0ff */
[----:B------:R-:W-:Y:S02]  /*ffb0*/  LOP3.LUT R5, R5, 0xffff, RZ, 0xc0, !PT ;  /* 0x0000ffff05057812 */ /* 0x000fe400078ec0ff */
[----:B------:R-:W-:Y:S02]  /*ffc0*/  LOP3.LUT R6, R6, 0xffff, RZ, 0xc0, !PT ;  /* 0x0000ffff06067812 */ /* 0x000fe400078ec0ff */
[----:B------:R-:W-:Y:S02]  /*ffd0*/  LOP3.LUT R7, R7, 0xffff, RZ, 0xc0, !PT ;  /* 0x0000ffff07077812 */ /* 0x000fe400078ec0ff */
[----:B------:R-:W-:Y:S02]  /*ffe0*/  PRMT R15, R15, 0x5410, R8 ;  /* 0x000054100f0f7816 */ /* 0x000fe40000000008 */
[----:B------:R-:W-:Y:S02]  /*fff0*/  PRMT R17, R2, 0x3340, R3 ;  /* 0x0000334002117816 */ /* 0x000fe40000000003 */
[----:B------:R-:W-:-:S02]  /*10000*/  PRMT R8, R4, 0x3340, R1 ;  /* 0x0000334004087816 */ /* 0x000fc40000000001 */
[----:B------:R-:W-:Y:S02]  /*10010*/  PRMT R19, R5, 0x3340, R6 ;  /* 0x0000334005137816 */ /* 0x000fe40000000006 */
[----:B------:R-:W-:Y:S02]  /*10020*/  PRMT R12, R7, 0x3340, R0 ;  /* 0x00003340070c7816 */ /* 0x000fe40000000000 */
[----:B------:R-:W-:Y:S02]  /*10030*/  SHF.R.U32.HI R2, RZ, 0x8, R20 ;  /* 0x00000008ff027819 */ /* 0x000fe40000011614 */
[----:B------:R-:W-:Y:S02]  /*10040*/  SHF.R.U32.HI R3, RZ, 0x8, R25 ;  /* 0x00000008ff037819 */ /* 0x000fe40000011619 */
[----:B------:R-:W-:Y:S02]  /*10050*/  SHF.R.U32.HI R4, RZ, 0x8, R27 ;  /* 0x00000008ff047819 */ /* 0x000fe4000001161b */
[----:B------:R-:W-:-:S02]  /*10060*/  SHF.R.U32.HI R5, RZ, 0x8, R28 ;  /* 0x00000008ff057819 */ /* 0x000fc4000001161c */
[----:B------:R-:W-:Y:S02]  /*10070*/  SHF.R.U32.HI R6, RZ, 0x8, R29 ;  /* 0x00000008ff067819 */ /* 0x000fe4000001161d */
[----:B------:R-:W-:Y:S02]  /*10080*/  SHF.R.U32.HI R7, RZ, 0x8, R31 ;  /* 0x00000008ff077819 */ /* 0x000fe4000001161f */
[----:B------:R-:W-:Y:S02]  /*10090*/  LOP3.LUT R2, R2, 0xffff, RZ, 0xc0, !PT ;  /* 0x0000ffff02027812 */ /* 0x000fe400078ec0ff */
[----:B------:R-:W-:Y:S02]  /*100a0*/  LOP3.LUT R3, R3, 0xffff, RZ, 0xc0, !PT ;  /* 0x0000ffff03037812 */ /* 0x000fe400078ec0ff */
[----:B------:R-:W-:Y:S02]  /*100b0*/  LOP3.LUT R4, R4, 0xffff, RZ, 0xc0, !PT ;  /* 0x0000ffff04047812 */ /* 0x000fe400078ec0ff */
[----:B------:R-:W-:-:S02]  /*100c0*/  LOP3.LUT R7, R7, 0xffff, RZ, 0xc0, !PT ;  /* 0x0000ffff07077812 */ /* 0x000fc400078ec0ff */
[----:B------:R-:W-:Y:S02]  /*100d0*/  LOP3.LUT R6, R6, 0xffff, RZ, 0xc0, !PT ;  /* 0x0000ffff06067812 */ /* 0x000fe400078ec0ff */
[----:B------:R-:W-:Y:S02]  /*100e0*/  LOP3.LUT R5, R5, 0xffff, RZ, 0xc0, !PT ;  /* 0x0000ffff05057812 */ /* 0x000fe400078ec0ff */
[----:B------:R-:W-:Y:S02]  /*100f0*/  F2FP.SATFINITE.E5M2.F32.PACK_AB_MERGE_C R34, R35, R34, RZ ;  /* 0x000000222322723e */ /* 0x000fe400048060ff */
[----:B------:R-:W-:Y:S02]  /*10100*/  PRMT R3, R2, 0x3340, R3 ;  /* 0x0000334002037816 */ /* 0x000fe40000000003 */
[----:B------:R-:W-:Y:S02]  /*10110*/  PRMT R4, R4, 0x3340, R1 ;  /* 0x0000334004047816 */ /* 0x000fe40000000001 */
[----:B------:R-:W-:-:S02]  /*10120*/  PRMT R7, R7, 0x3340, R0 ;  /* 0x0000334007077816 */ /* 0x000fc40000000000 */
[----:B------:R-:W-:Y:S02]  /*10130*/  PRMT R6, R5, 0x3340, R6 ;  /* 0x0000334005067816 */ /* 0x000fe40000000006 */
[----:B------:R-:W-:Y:S02]  /*10140*/  LOP3.LUT R26, R26, 0xffff, RZ, 0xc0, !PT ;  /* 0x0000ffff1a1a7812 */ /* 0x000fe400078ec0ff */
[----:B------:R-:W-:Y:S02]  /*10150*/  PRMT R17, R17, 0x5410, R8 ;  /* 0x0000541011117816 */ /* 0x000fe40000000008 */
[----:B------:R-:W-:Y:S02]  /*10160*/  PRMT R19, R19, 0x5410, R12 ;  /* 0x0000541013137816 */ /* 0x000fe4000000000c */
[----:B------:R-:W-:Y:S02]  /*10170*/  LOP3.LUT R10, R10, 0xffff, RZ, 0xc0, !PT ;  /* 0x0000ffff0a0a7812 */ /* 0x000fe400078ec0ff */
[----:B------:R-:W-:-:S02]  /*10180*/  PRMT R3, R3, 0x5410, R4 ;  /* 0x0000541003037816 */ /* 0x000fc40000000004 */
[----:B------:R-:W-:Y:S02]  /*10190*/  PRMT R27, R6, 0x5410, R7 ;  /* 0x00005410061b7816 */ /* 0x000fe40000000007 */
[----:B------:R-:W-:Y:S02]  /*101a0*/  LOP3.LUT R18, R18, 0xffff, RZ, 0xc0, !PT ;  /* 0x0000ffff12127812 */ /* 0x000fe400078ec0ff */
[----:B------:R-:W-:Y:S02]  /*101b0*/  LOP3.LUT R34, R34, 0xffff, RZ, 0xc0, !PT ;  /* 0x0000ffff22227812 */ /* 0x000fe400078ec0ff */
[----:B------:R-:W-:Y:S02]  /*101c0*/  PRMT R6, R13, 0x4210, R26 ;  /* 0x000042100d067816 */ /* 0x000fe4000000001a */
[--C-:B------:R-:W-:Y:S02]  /*101d0*/  PRMT R4, R9, 0x4210, R10.reuse ;  /* 0x0000421009047816 */ /* 0x100fe4000000000a */
[----:B------:R-:W-:-:S02]  /*101e0*/  PRMT R24, R17, 0x5210, R10 ;  /* 0x0000521011187816 */ /* 0x000fc4000000000a */
[--C-:B------:R-:W-:Y:S02]  /*101f0*/  PRMT R5, R11, 0x4210, R18.reuse ;  /* 0x000042100b057816 */ /* 0x100fe40000000012 */
[----:B------:R-:W-:Y:S02]  /*10200*/  PRMT R25, R19, 0x5210, R18 ;  /* 0x0000521013197816 */ /* 0x000fe40000000012 */
[----:B------:R-:W-:Y:S02]  /*10210*/  PRMT R26, R3, 0x5210, R26 ;  /* 0x00005210031a7816 */ /* 0x000fe4000000001a */
[--C-:B------:R-:W-:Y:S02]  /*10220*/  PRMT R7, R15, 0x4210, R34.reuse ;  /* 0x000042100f077816 */ /* 0x100fe40000000022 */
[----:B------:R-:W-:Y:S02]  /*10230*/  PRMT R27, R27, 0x5210, R34 ;  /* 0x000052101b1b7816 */ /* 0x000fe40000000022 */
[----:B------:R-:W-:Y:S01]  /*10240*/  LOP3.LUT R48, R0, R40, RZ, 0xfc, !PT ;  /* 0x0000002800307212 */ /* 0x000fe200078efcff */
[----:B---3--:R0:W-:Y:S01]  /*10250*/  STS.128 [R36], R4 ;  /* 0x0000000424007388 */ /* 0x0081e20000000c00 */
[----:B------:R-:W-:-:S02]  /*10260*/  LOP3.LUT R40, R41, 0x7f, RZ, 0xc0, !PT ;  /* 0x0000007f29287812 */ /* 0x000fc400078ec0ff */
[----:B------:R-:W-:Y:S01]  /*10270*/  SHF.R.U32.HI R3, RZ, 0x6, R41 ;  /* 0x00000006ff037819 */ /* 0x000fe20000011629 */
[----:B------:R1:W-:Y:S01]  /*10280*/  STS.128 [R36+0x400], R24 ;  /* 0x0004001824007388 */ /* 0x0003e20000000c00 */
[----:B------:R-:W-:Y:S02]  /*10290*/  LEA R15, R40, UR9, 0x4 ;  /* 0x00000009280f7c11 */ /* 0x000fe4000f8e20ff */
[----:B------:R-:W-:Y:S01]  /*102a0*/  SGXT.U32 R3, R3, 0x1 ;  /* 0x000000010303781a */ /* 0x000fe20000000000 */
[----:B------:R-:W-:Y:S01]  /*102b0*/  BAR.SYNC.DEFER_BLOCKING 0x0 ;  /* 0x0000000000007b1d */ /* 0x000fe20000010000 */
[C---:B------:R-:W-:Y:S02]  /*102c0*/  LEA.HI R43, R42.reuse, 0x2e, RZ, 0x1a ;  /* 0x0000002e2a2b7811 */ /* 0x040fe400078fd0ff */
[----:B------:R-:W-:Y:S02]  /*102d0*/  LEA.HI R42, R42, 0xe, RZ, 0x1a ;  /* 0x0000000e2a2a7811 */ /* 0x000fe400078fd0ff */
[----:B------:R-:W-:-:S02]  /*102e0*/  LOP3.LUT R16, R0, R44, RZ, 0xfc, !PT ;  /* 0x0000002c00107212 */ /* 0x000fc400078efcff */
[C---:B------:R-:W-:Y:S02]  /*102f0*/  LOP3.LUT R12, R0.reuse, R42, RZ, 0xfc, !PT ;  /* 0x0000002a000c7212 */ /* 0x040fe400078efcff */
[C---:B0-----:R-:W-:Y:S02]  /*10300*/  LOP3.LUT R4, R0.reuse, R3, RZ, 0xfc, !PT ;  /* 0x0000000300047212 */ /* 0x041fe400078efcff */
[C-C-:B------:R-:W-:Y:S02]  /*10310*/  LOP3.LUT R5, R0.reuse, 0x2, R3.reuse, 0xfe, !PT ;  /* 0x0000000200057812 */ /* 0x140fe400078efe03 */
[C---:B------:R-:W-:Y:S02]  /*10320*/  LOP3.LUT R32, R0.reuse, R43, RZ, 0xfc, !PT ;  /* 0x0000002b00207212 */ /* 0x040fe400078efcff */
[C-C-:B------:R-:W-:Y:S02]  /*10330*/  LOP3.LUT R18, R0.reuse, 0x3c, R3.reuse, 0xfe, !PT ;  /* 0x0000003c00127812 */ /* 0x140fe400078efe03 */
[----:B------:R-:W-:-:S02]  /*10340*/  LOP3.LUT R20, R0, 0x3a, R3, 0xfe, !PT ;  /* 0x0000003a00147812 */ /* 0x000fc400078efe03 */
[C-C-:B------:R-:W-:Y:S02]  /*10350*/  LOP3.LUT R22, R0.reuse, 0x38, R3.reuse, 0xfe, !PT ;  /* 0x0000003800167812 */ /* 0x140fe400078efe03 */
[C-C-:B-1----:R-:W-:Y:S02]  /*10360*/  LOP3.LUT R24, R0.reuse, 0x36, R3.reuse, 0xfe, !PT ;  /* 0x0000003600187812 */ /* 0x142fe400078efe03 */
[C-C-:B------:R-:W-:Y:S01]  /*10370*/  LOP3.LUT R26, R0.reuse, 0x34, R3.reuse, 0xfe, !PT ;  /* 0x00000034001a7812 */ /* 0x140fe200078efe03 */
[----:B------:R-:W0:Y:S01]  /*10380*/  LDS.128 R8, [R15] ;  /* 0x000000000f087984 */ /* 0x000e220000000c00 */
[C-C-:B------:R-:W-:Y:S02]  /*10390*/  LOP3.LUT R28, R0.reuse, 0x32, R3.reuse, 0xfe, !PT ;  /* 0x00000032001c7812 */ /* 0x140fe400078efe03 */
[C-C-:B------:R-:W-:Y:S02]  /*103a0*/  LOP3.LUT R30, R0.reuse, 0x30, R3.reuse, 0xfe, !PT ;  /* 0x00000030001e7812 */ /* 0x140fe400078efe03 */
[----:B------:R-:W-:-:S02]  /*103b0*/  LOP3.LUT R34, R0, 0x2c, R3, 0xfe, !PT ;  /* 0x0000002c00227812 */ /* 0x000fc400078efe03 */
[C-C-:B------:R-:W-:Y:S02]  /*103c0*/  LOP3.LUT R36, R0.reuse, 0x2a, R3.reuse, 0xfe, !PT ;  /* 0x0000002a00247812 */ /* 0x140fe400078efe03 */
[C-C-:B------:R-:W-:Y:S02]  /*103d0*/  LOP3.LUT R38, R0.reuse, 0x28, R3.reuse, 0xfe, !PT ;  /* 0x0000002800267812 */ /* 0x140fe400078efe03 */
[C-C-:B------:R-:W-:Y:S02]  /*103e0*/  LOP3.LUT R40, R0.reuse, 0x26, R3.reuse, 0xfe, !PT ;  /* 0x0000002600287812 */ /* 0x140fe400078efe03 */
        /* <DEDUP_REMOVED lines=8> */
[----:B------:R-:W-:Y:S01]  /*10470*/  LOP3.LUT R54, R0, 0x12, R3, 0xfe, !PT ;  /* 0x0000001200367812 */ /* 0x000fe200078efe03 */
[C---:B--2---:R-:W-:Y:S01]  /*10480*/  IMAD R2, R39.reuse, UR4, RZ ;  /* 0x0000000427027c24 */ /* 0x044fe2000f8e02ff */
[----:B------:R-:W-:-:S02]  /*10490*/  ISETP.GE.AND P0, PT, R39, UR14, PT ;  /* 0x0000000e27007c0c */ /* 0x000fc4000bf06270 */
[C-C-:B------:R-:W-:Y:S02]  /*104a0*/  LOP3.LUT R55, R0.reuse, 0x10, R3.reuse, 0xfe, !PT ;  /* 0x0000001000377812 */ /* 0x140fe400078efe03 */
[C-C-:B------:R-:W-:Y:S02]  /*104b0*/  LOP3.LUT R56, R0.reuse, 0xc, R3.reuse, 0xfe, !PT ;  /* 0x0000000c00387812 */ /* 0x140fe400078efe03 */
[C-C-:B------:R-:W-:Y:S02]  /*104c0*/  LOP3.LUT R57, R0.reuse, 0xa, R3.reuse, 0xfe, !PT ;  /* 0x0000000a00397812 */ /* 0x140fe400078efe03 */
[C-C-:B------:R-:W-:Y:S02]  /*104d0*/  LOP3.LUT R58, R0.reuse, 0x8, R3.reuse, 0xfe, !PT ;  /* 0x00000008003a7812 */ /* 0x140fe400078efe03 */
[C-C-:B------:R-:W-:Y:S02]  /*104e0*/  LOP3.LUT R59, R0.reuse, 0x6, R3.reuse, 0xfe, !PT ;  /* 0x00000006003b7812 */ /* 0x140fe400078efe03 */
[----:B------:R-:W-:Y:S01]  /*104f0*/  LOP3.LUT R7, R0, 0x4, R3, 0xfe, !PT ;  /* 0x0000000400077812 */ /* 0x000fe200078efe03 */
[----:B----4-:R-:W-:Y:S01]  /*10500*/  IMAD R0, R4, UR5, RZ ;  /* 0x0000000504007c24 */ /* 0x010fe2000f8e02ff */
[----:B------:R-:W-:-:S02]  /*10510*/  IADD3 R47, P2, PT, R2, UR12, RZ ;  /* 0x0000000c022f7c10 */ /* 0x000fc4000ff5e0ff */
[----:B------:R-:W-:Y:S02]  /*10520*/  ISETP.LT.AND P3, PT, R4, UR15, !P0 ;  /* 0x0000000f04007c0c */ /* 0x000fe4000c761270 */
[C---:B------:R-:W-:Y:S01]  /*10530*/  ISETP.LT.AND P1, PT, R5.reuse, UR15, !P0 ;  /* 0x0000000f05007c0c */ /* 0x040fe2000c721270 */
[----:B------:R-:W-:Y:S01]  /*10540*/  IMAD R5, R5, UR5, RZ ;  /* 0x0000000505057c24 */ /* 0x000fe2000f8e02ff */
[----:B------:R-:W-:Y:S02]  /*10550*/  LEA.HI.X.SX32 R49, R2, UR13, 0x1, P2 ;  /* 0x0000000d02317c11 */ /* 0x000fe400090f0eff */
[-C--:B------:R-:W-:Y:S02]  /*10560*/  IADD3 R2, P4, PT, R0, R47.reuse, RZ ;  /* 0x0000002f00027210 */ /* 0x080fe40007f9e0ff */
[C---:B------:R-:W-:Y:S01]  /*10570*/  ISETP.LT.AND P2, PT, R7.reuse, UR15, !P0 ;  /* 0x0000000f07007c0c */ /* 0x040fe2000c741270 */
[----:B------:R-:W-:Y:S01]  /*10580*/  IMAD R7, R7, UR5, RZ ;  /* 0x0000000507077c24 */ /* 0x000fe2000f8e02ff */
[----:B------:R-:W-:-:S02]  /*10590*/  IADD3 R4, P5, PT, R5, R47, RZ ;  /* 0x0000002f05047210 */ /* 0x000fc40007fbe0ff */
[----:B------:R-:W-:Y:S01]  /*105a0*/  LEA.HI.X.SX32 R3, R0, R49, 0x1, P4 ;  /* 0x0000003100037211 */ /* 0x000fe200020f0eff */
[----:B------:R-:W-:Y:S01]  /*105b0*/  IMAD R0, R59, UR5, RZ ;  /* 0x000000053b007c24 */ /* 0x000fe2000f8e02ff */
[C---:B0-----:R-:W-:Y:S02]  /*105c0*/  PRMT R45, R8.reuse, 0x7770, RZ ;  /* 0x00007770082d7816 */ /* 0x041fe400000000ff */
[----:B------:R-:W-:Y:S02]  /*105d0*/  IADD3 R6, P4, PT, R7, R47, RZ ;  /* 0x0000002f07067210 */ /* 0x000fe40007f9e0ff */
[C---:B------:R-:W-:Y:S01]  /*105e0*/  PRMT R43, R8.reuse, 0x7771, RZ ;  /* 0x00007771082b7816 */ /* 0x040fe200000000ff */
[----:B------:R0:W-:Y:S01]  /*105f0*/  @P3 STG.E.U8 desc[UR20][R2.64], R45 ;  /* 0x0000002d02003986 */ /* 0x0001e2000c101114 */
[----:B------:R-:W-:Y:S02]  /*10600*/  LEA.HI.X.SX32 R5, R5, R49, 0x1, P5 ;  /* 0x0000003105057211 */ /* 0x000fe400028f0eff */
[----:B------:R-:W-:-:S02]  /*10610*/  PRMT R13, R8, 0x7773, RZ ;  /* 0x00007773080d7816 */ /* 0x000fc400000000ff */
[----:B------:R-:W-:Y:S01]  /*10620*/  PRMT R41, R8, 0x7772, RZ ;  /* 0x0000777208297816 */ /* 0x000fe200000000ff */
[----:B------:R1:W-:Y:S01]  /*10630*/  @P1 STG.E.U8 desc[UR20][R4.64], R43 ;  /* 0x0000002b04001986 */ /* 0x0003e2000c101114 */
[C---:B------:R-:W-:Y:S02]  /*10640*/  PRMT R25, R10.reuse, 0x7773, RZ ;  /* 0x000077730a197816 */ /* 0x040fe400000000ff */
[C---:B------:R-:W-:Y:S02]  /*10650*/  PRMT R27, R10.reuse, 0x7772, RZ ;  /* 0x000077720a1b7816 */ /* 0x040fe400000000ff */
[C---:B------:R-:W-:Y:S02]  /*10660*/  PRMT R29, R10.reuse, 0x7771, RZ ;  /* 0x000077710a1d7816 */ /* 0x040fe400000000ff */
[----:B------:R-:W-:Y:S01]  /*10670*/  PRMT R31, R10, 0x7770, RZ ;  /* 0x000077700a1f7816 */ /* 0x000fe200000000ff */
[----:B------:R-:W-:Y:S01]  /*10680*/  IMAD R10, R58, UR5, RZ ;  /* 0x000000053a0a7c24 */ /* 0x000fe2000f8e02ff */
[----:B------:R-:W-:-:S02]  /*10690*/  LEA.HI.X.SX32 R7, R7, R49, 0x1, P4 ;  /* 0x0000003107077211 */ /* 0x000fc400020f0eff */
[----:B------:R-:W-:Y:S02]  /*106a0*/  IADD3 R8, P3, PT, R0, R47, RZ ;  /* 0x0000002f00087210 */ /* 0x000fe40007f7e0ff */
[----:B------:R-:W-:Y:S01]  /*106b0*/  ISETP.LT.AND P5, PT, R59, UR15, !P0 ;  /* 0x0000000f3b007c0c */ /* 0x000fe2000c7a1270 */
[----:B------:R-:W-:Y:S01]  /*106c0*/  @P2 STG.E.U8 desc[UR20][R6.64], R41 ;  /* 0x0000002906002986 */ /* 0x000fe2000c101114 */
[C---:B------:R-:W-:Y:S02]  /*106d0*/  PRMT R33, R9.reuse, 0x7773, RZ ;  /* 0x0000777309217816 */ /* 0x040fe400000000ff */
[C---:B------:R-:W-:Y:S02]  /*106e0*/  PRMT R35, R9.reuse, 0x7772, RZ ;  /* 0x0000777209237816 */ /* 0x040fe400000000ff */
[C---:B------:R-:W-:Y:S02]  /*106f0*/  PRMT R37, R9.reuse, 0x7771, RZ ;  /* 0x0000777109257816 */ /* 0x040fe400000000ff */
[----:B------:R-:W-:-:S02]  /*10700*/  PRMT R39, R9, 0x7770, RZ ;  /* 0x0000777009277816 */ /* 0x000fc400000000ff */
[----:B------:R-:W-:Y:S02]  /*10710*/  ISETP.LT.AND P1, PT, R58, UR15, !P0 ;  /* 0x0000000f3a007c0c */ /* 0x000fe4000c721270 */
[----:B------:R-:W-:Y:S01]  /*10720*/  LEA.HI.X.SX32 R9, R0, R49, 0x1, P3 ;  /* 0x0000003100097211 */ /* 0x000fe200018f0eff */
[C---:B------:R-:W-:Y:S01]  /*10730*/  IMAD R0, R57.reuse, UR5, RZ ;  /* 0x0000000539007c24 */ /* 0x040fe2000f8e02ff */
[----:B------:R-:W-:Y:S02]  /*10740*/  ISETP.LT.AND P2, PT, R57, UR15, !P0 ;  /* 0x0000000f39007c0c */ /* 0x000fe4000c741270 */
[----:B0-----:R-:W-:Y:S01]  /*10750*/  IADD3 R2, P4, PT, R10, R47, RZ ;  /* 0x0000002f0a027210 */ /* 0x001fe20007f9e0ff */
[----:B------:R0:W-:Y:S01]  /*10760*/  @P5 STG.E.U8 desc[UR20][R8.64], R13 ;  /* 0x0000000d08005986 */ /* 0x0001e2000c101114 */
[C---:B------:R-:W-:Y:S02]  /*10770*/  PRMT R17, R11.reuse, 0x7773, RZ ;  /* 0x000077730b117816 */ /* 0x040fe400000000ff */
[----:B------:R-:W-:-:S02]  /*10780*/  PRMT R19, R11, 0x7772, RZ ;  /* 0x000077720b137816 */ /* 0x000fc400000000ff */
[C---:B------:R-:W-:Y:S02]  /*10790*/  PRMT R21, R11.reuse, 0x7771, RZ ;  /* 0x000077710b157816 */ /* 0x040fe400000000ff */
[----:B------:R-:W-:Y:S01]  /*107a0*/  PRMT R23, R11, 0x7770, RZ ;  /* 0x000077700b177816 */ /* 0x000fe200000000ff */
[----:B------:R-:W-:Y:S01]  /*107b0*/  IMAD R11, R56, UR5, RZ ;  /* 0x00000005380b7c24 */ /* 0x000fe2000f8e02ff */
[----:B-1----:R-:W-:Y:S02]  /*107c0*/  IADD3 R4, P6, PT, R0, R47, RZ ;  /* 0x0000002f00047210 */ /* 0x002fe40007fde0ff */
[-C--:B------:R-:W-:Y:S01]  /*107d0*/  LEA.HI.X.SX32 R3, R10, R49.reuse, 0x1, P4 ;  /* 0x000000310a037211 */ /* 0x080fe200020f0eff */
[----:B0-----:R-:W-:Y:S01]  /*107e0*/  IMAD R13, R54, UR5, RZ ;  /* 0x00000005360d7c24 */ /* 0x001fe2000f8e02ff */
[C---:B------:R-:W-:Y:S01]  /*107f0*/  ISETP.LT.AND P4, PT, R12.reuse, UR15, !P0 ;  /* 0x0000000f0c007c0c */ /* 0x040fe2000c781270 */
[----:B------:R-:W-:Y:S01]  /*10800*/  IMAD R12, R12, UR5, RZ ;  /* 0x000000050c0c7c24 */ /* 0x000fe2000f8e02ff */
[----:B------:R-:W-:Y:S01]  /*10810*/  ISETP.LT.AND P3, PT, R56, UR15, !P0 ;  /* 0x0000000f38007c0c */ /* 0x000fe2000c761270 */
[----:B------:R0:W-:Y:S01]  /*10820*/  @P1 STG.E.U8 desc[UR20][R2.64], R39 ;  /* 0x0000002702001986 */ /* 0x0001e2000c101114 */
[----:B------:R-:W-:Y:S01]  /*10830*/  LEA.HI.X.SX32 R5, R0, R49, 0x1, P6 ;  /* 0x0000003100057211 */ /* 0x000fe200030f0eff */
[----:B------:R-:W-:Y:S01]  /*10840*/  IMAD R0, R55, UR5, RZ ;  /* 0x0000000537007c24 */ /* 0x000fe2000f8e02ff */
[----:B------:R-:W-:-:S02]  /*10850*/  IADD3 R6, P5, PT, R11, R47, RZ ;  /* 0x0000002f0b067210 */ /* 0x000fc40007fbe0ff */
[C---:B------:R-:W-:Y:S01]  /*10860*/  IADD3 R10, P1, PT, R12.reuse, R47, RZ ;  /* 0x0000002f0c0a7210 */ /* 0x040fe20007f3e0ff */
[----:B------:R-:W-:Y:S01]  /*10870*/  @P2 STG.E.U8 desc[UR20][R4.64], R37 ;  /* 0x0000002504002986 */ /* 0x000fe2000c101114 */
[-C--:B------:R-:W-:Y:S02]  /*10880*/  LEA.HI.X.SX32 R7, R11, R49.reuse, 0x1, P5 ;  /* 0x000000310b077211 */ /* 0x080fe400028f0eff */
[----:B------:R-:W-:Y:S02]  /*10890*/  ISETP.LT.AND P2, PT, R55, UR15, !P0 ;  /* 0x0000000f37007c0c */ /* 0x000fe4000c741270 */
[----:B------:R-:W-:Y:S01]  /*108a0*/  LEA.HI.X.SX32 R11, R12, R49, 0x1, P1 ;  /* 0x000000310c0b7211 */ /* 0x000fe200008f0eff */
[----:B------:R-:W-:Y:S01]  /*108b0*/  @P3 STG.E.U8 desc[UR20][R6.64], R35 ;  /* 0x0000002306003986 */ /* 0x000fe2000c101114 */
[----:B------:R-:W-:Y:S02]  /*108c0*/  IADD3 R8, P1, PT, R0, R47, RZ ;  /* 0x0000002f00087210 */ /* 0x000fe40007f3e0ff */
[----:B------:R-:W-:Y:S01]  /*108d0*/  ISETP.LT.AND P3, PT, R54, UR15, !P0 ;  /* 0x0000000f36007c0c */ /* 0x000fe2000c761270 */
[----:B------:R1:W-:Y:S01]  /*108e0*/  @P4 STG.E.U8 desc[UR20][R10.64], R33 ;  /* 0x000000210a004986 */ /* 0x0003e2000c101114 */
[C---:B------:R-:W-:Y:S01]  /*108f0*/  ISETP.LT.AND P4, PT, R14.reuse, UR15, !P0 ;  /* 0x0000000f0e007c0c */ /* 0x040fe2000c781270 */
[----:B------:R-:W-:Y:S01]  /*10900*/  IMAD R14, R14, UR5, RZ ;  /* 0x000000050e0e7c24 */ /* 0x000fe2000f8e02ff */
[----:B------:R-:W-:Y:S01]  /*10910*/  LEA.HI.X.SX32 R9, R0, R49, 0x1, P1 ;  /* 0x0000003100097211 */ /* 0x000fe200008f0eff */
[----:B------:R-:W-:Y:S01]  /*10920*/  IMAD R0, R53, UR5, RZ ;  /* 0x0000000535007c24 */ /* 0x000fe2000f8e02ff */
[----:B0-----:R-:W-:Y:S01]  /*10930*/  IADD3 R2, P5, PT, R13, R47, RZ ;  /* 0x0000002f0d027210 */ /* 0x001fe20007fbe0ff */
[----:B------:R0:W2:Y:S01]  /*10940*/  LDS.128 R4, [R15+0x800] ;  /* 0x000800000f047984 */ /* 0x0000a20000000c00 */
[----:B------:R-:W-:-:S02]  /*10950*/  ISETP.LT.AND P1, PT, R53, UR15, !P0 ;  /* 0x0000000f35007c0c */ /* 0x000fc4000c721270 */
[----:B------:R-:W-:Y:S01]  /*10960*/  IADD3 R12, P6, PT, R14, R47, RZ ;  /* 0x0000002f0e0c7210 */ /* 0x000fe20007fde0ff */
[----:B------:R3:W-:Y:S01]  /*10970*/  @P2 STG.E.U8 desc[UR20][R8.64], R31 ;  /* 0x0000001f08002986 */ /* 0x0007e2000c101114 */
[----:B------:R-:W-:Y:S02]  /*10980*/  LEA.HI.X.SX32 R3, R13, R49, 0x1, P5 ;  /* 0x000000310d037211 */ /* 0x000fe400028f0eff */
[----:B-1----:R-:W-:Y:S01]  /*10990*/  IADD3 R10, P2, PT, R0, R47, RZ ;  /* 0x0000002f000a7210 */ /* 0x002fe20007f5e0ff */
[----:B0-----:R-:W-:Y:S01]  /*109a0*/  IMAD R15, R50, UR5, RZ ;  /* 0x00000005320f7c24 */ /* 0x001fe2000f8e02ff */
[-C--:B------:R-:W-:Y:S01]  /*109b0*/  LEA.HI.X.SX32 R13, R14, R49.reuse, 0x1, P6 ;  /* 0x000000310e0d7211 */ /* 0x080fe200030f0eff */
[----:B------:R0:W-:Y:S01]  /*109c0*/  @P3 STG.E.U8 desc[UR20][R2.64], R29 ;  /* 0x0000001d02003986 */ /* 0x0001e2000c101114 */
[----:B------:R-:W-:Y:S01]  /*109d0*/  LEA.HI.X.SX32 R11, R0, R49, 0x1, P2 ;  /* 0x00000031000b7211 */ /* 0x000fe200010f0eff */
[C---:B------:R-:W-:Y:S01]  /*109e0*/  IMAD R0, R52.reuse, UR5, RZ ;  /* 0x0000000534007c24 */ /* 0x040fe2000f8e02ff */
[----:B------:R-:W-:Y:S01]  /*109f0*/  ISETP.LT.AND P3, PT, R52, UR15, !P0 ;  /* 0x0000000f34007c0c */ /* 0x000fe2000c761270 */
[----:B------:R1:W-:Y:S01]  /*10a00*/  @P4 STG.E.U8 desc[UR20][R12.64], R27 ;  /* 0x0000001b0c004986 */ /* 0x0003e2000c101114 */
[C---:B------:R-:W-:Y:S01]  /*10a10*/  IMAD R14, R51.reuse, UR5, RZ ;  /* 0x00000005330e7c24 */ /* 0x040fe2000f8e02ff */
[----:B------:R-:W-:-:S02]  /*10a20*/  ISETP.LT.AND P2, PT, R51, UR15, !P0 ;  /* 0x0000000f33007c0c */ /* 0x000fc4000c741270 */
[----:B------:R4:W-:Y:S01]  /*10a30*/  @P1 STG.E.U8 desc[UR20][R10.64], R25 ;  /* 0x000000190a001986 */ /* 0x0009e2000c101114 */
[----:B---3--:R-:W-:Y:S02]  /*10a40*/  IADD3 R8, P1, PT, R0, R47, RZ ;  /* 0x0000002f00087210 */ /* 0x008fe40007f3e0ff */
[----:B------:R-:W-:Y:S02]  /*10a50*/  ISETP.LT.AND P4, PT, R50, UR15, !P0 ;  /* 0x0000000f32007c0c */ /* 0x000fe4000c781270 */
[----:B------:R-:W-:Y:S01]  /*10a60*/  LEA.HI.X.SX32 R9, R0, R49, 0x1, P1 ;  /* 0x0000003100097211 */ /* 0x000fe200008f0eff */
[----:B------:R-:W-:Y:S01]  /*10a70*/  IMAD R0, R48, UR5, RZ ;  /* 0x0000000530007c24 */ /* 0x000fe2000f8e02ff */
[CC--:B0-----:R-:W-:Y:S02]  /*10a80*/  IADD3 R2, P5, PT, R14.reuse, R47.reuse, RZ ;  /* 0x0000002f0e027210 */ /* 0x0c1fe40007fbe0ff */
[----:B-1----:R-:W-:Y:S01]  /*10a90*/  IADD3 R12, P6, PT, R15, R47, RZ ;  /* 0x0000002f0f0c7210 */ /* 0x002fe20007fde0ff */
[----:B------:R0:W-:Y:S01]  /*10aa0*/  @P3 STG.E.U8 desc[UR20][R8.64], R23 ;  /* 0x0000001708003986 */ /* 0x0001e2000c101114 */
[----:B------:R-:W-:-:S02]  /*10ab0*/  LEA.HI.X.SX32 R3, R14, R49, 0x1, P5 ;  /* 0x000000310e037211 */ /* 0x000fc400028f0eff */
[----:B----4-:R-:W-:Y:S02]  /*10ac0*/  IADD3 R10, P3, PT, R0, R47, RZ ;  /* 0x0000002f000a7210 */ /* 0x010fe40007f7e0ff */
[----:B------:R-:W-:Y:S01]  /*10ad0*/  ISETP.LT.AND P1, PT, R48, UR15, !P0 ;  /* 0x0000000f30007c0c */ /* 0x000fe2000c721270 */
[----:B------:R1:W-:Y:S01]  /*10ae0*/  @P2 STG.E.U8 desc[UR20][R2.64], R21 ;  /* 0x0000001502002986 */ /* 0x0003e2000c101114 */
[-C--:B------:R-:W-:Y:S01]  /*10af0*/  LEA.HI.X.SX32 R13, R15, R49.reuse, 0x1, P6 ;  /* 0x000000310f0d7211 */ /* 0x080fe200030f0eff */
[----:B------:R-:W-:Y:S01]  /*10b00*/  IMAD R15, R46, UR5, RZ ;  /* 0x000000052e0f7c24 */ /* 0x000fe2000f8e02ff */
[----:B------:R-:W-:Y:S01]  /*10b10*/  LEA.HI.X.SX32 R11, R0, R49, 0x1, P3 ;  /* 0x00000031000b7211 */ /* 0x000fe200018f0eff */
[----:B------:R-:W-:Y:S01]  /*10b20*/  IMAD R0, R44, UR5, RZ ;  /* 0x000000052c007c24 */ /* 0x000fe2000f8e02ff */
[----:B------:R-:W-:Y:S01]  /*10b30*/  ISETP.LT.AND P2, PT, R46, UR15, !P0 ;  /* 0x0000000f2e007c0c */ /* 0x000fe2000c741270 */
[----:B------:R3:W-:Y:S01]  /*10b40*/  @P4 STG.E.U8 desc[UR20][R12.64], R19 ;  /* 0x000000130c004986 */ /* 0x0007e2000c101114 */
[----:B------:R-:W-:-:S02]  /*10b50*/  IADD3 R14, P4, PT, R15, R47, RZ ;  /* 0x0000002f0f0e7210 */ /* 0x000fc40007f9e0ff */
[----:B0-----:R-:W-:Y:S02]  /*10b60*/  IADD3 R8, P5, PT, R0, R47, RZ ;  /* 0x0000002f00087210 */ /* 0x001fe40007fbe0ff */
[-C--:B------:R-:W-:Y:S01]  /*10b70*/  LEA.HI.X.SX32 R15, R15, R49.reuse, 0x1, P4 ;  /* 0x000000310f0f7211 */ /* 0x080fe200020f0eff */
[----:B-1----:R-:W-:Y:S01]  /*10b80*/  IMAD R3, R42, UR5, RZ ;  /* 0x000000052a037c24 */ /* 0x002fe2000f8e02ff */
[----:B------:R-:W-:Y:S01]  /*10b90*/  LEA.HI.X.SX32 R9, R0, R49, 0x1, P5 ;  /* 0x0000003100097211 */ /* 0x000fe200028f0eff */
[----:B------:R-:W-:Y:S01]  /*10ba0*/  IMAD R0, R40, UR5, RZ ;  /* 0x0000000528007c24 */ /* 0x000fe2000f8e02ff */
[----:B------:R-:W-:Y:S01]  /*10bb0*/  ISETP.LT.AND P3, PT, R44, UR15, !P0 ;  /* 0x0000000f2c007c0c */ /* 0x000fe2000c761270 */
[----:B------:R0:W-:Y:S01]  /*10bc0*/  @P1 STG.E.U8 desc[UR20][R10.64], R17 ;  /* 0x000000110a001986 */ /* 0x0001e2000c101114 */
[----:B------:R-:W-:Y:S01]  /*10bd0*/  IADD3 R2, P4, PT, R3, R47, RZ ;  /* 0x0000002f03027210 */ /* 0x000fe20007f9e0ff */
[----:B---3--:R-:W-:Y:S01]  /*10be0*/  IMAD R13, R38, UR5, RZ ;  /* 0x00000005260d7c24 */ /* 0x008fe2000f8e02ff */
[----:B--2---:R-:W-:-:S02]  /*10bf0*/  PRMT R23, R4, 0x7770, RZ ;  /* 0x0000777004177816 */ /* 0x004fc400000000ff */
[----:B------:R-:W-:Y:S02]  /*10c00*/  ISETP.LT.AND P1, PT, R42, UR15, !P0 ;  /* 0x0000000f2a007c0c */ /* 0x000fe4000c721270 */
[----:B------:R-:W-:Y:S01]  /*10c10*/  LEA.HI.X.SX32 R3, R3, R49, 0x1, P4 ;  /* 0x0000003103037211 */ /* 0x000fe200020f0eff */
[----:B------:R1:W-:Y:S01]  /*10c20*/  @P2 STG.E.U8 desc[UR20][R14.64], R23 ;  /* 0x000000170e002986 */ /* 0x0003e2000c101114 */
[----:B------:R-:W-:Y:S02]  /*10c30*/  ISETP.LT.AND P2, PT, R40, UR15, !P0 ;  /* 0x0000000f28007c0c */ /* 0x000fe4000c741270 */
[----:B------:R-:W-:Y:S02]  /*10c40*/  PRMT R19, R4, 0x7771, RZ ;  /* 0x0000777104137816 */ /* 0x000fe400000000ff */
[----:B0-----:R-:W-:Y:S02]  /*10c50*/  IADD3 R10, P4, PT, R0, R47, RZ ;  /* 0x0000002f000a7210 */ /* 0x001fe40007f9e0ff */
[----:B------:R-:W-:Y:S01]  /*10c60*/  PRMT R21, R4, 0x7772, RZ ;  /* 0x0000777204157816 */ /* 0x000fe200000000ff */
[----:B------:R0:W-:Y:S01]  /*10c70*/  @P3 STG.E.U8 desc[UR20][R8.64], R19 ;  /* 0x0000001308003986 */ /* 0x0001e2000c101114 */
[----:B------:R-:W-:Y:S01]  /*10c80*/  LEA.HI.X.SX32 R11, R0, R49, 0x1, P4 ;  /* 0x00000031000b7211 */ /* 0x000fe200020f0eff */
[----:B------:R-:W-:Y:S01]  /*10c90*/  IMAD R0, R36, UR5, RZ ;  /* 0x0000000524007c24 */ /* 0x000fe2000f8e02ff */
[----:B------:R-:W-:Y:S01]  /*10ca0*/  ISETP.LT.AND P3, PT, R38, UR15, !P0 ;  /* 0x0000000f26007c0c */ /* 0x000fe2000c761270 */
[----:B------:R2:W-:Y:S01]  /*10cb0*/  @P1 STG.E.U8 desc[UR20][R2.64], R21 ;  /* 0x0000001502001986 */ /* 0x0005e2000c101114 */
[----:B------:R-:W-:Y:S01]  /*10cc0*/  ISETP.LT.AND P1, PT, R36, UR15, !P0 ;  /* 0x0000000f24007c0c */ /* 0x000fe2000c721270 */
[----:B-1----:R-:W-:Y:S01]  /*10cd0*/  IMAD R14, R30, UR5, RZ ;  /* 0x000000051e0e7c24 */ /* 0x002fe2000f8e02ff */
[----:B------:R-:W-:-:S02]  /*10ce0*/  IADD3 R12, P5, PT, R13, R47, RZ ;  /* 0x0000002f0d0c7210 */ /* 0x000fc40007fbe0ff */
[----:B------:R-:W-:Y:S02]  /*10cf0*/  PRMT R17, R5, 0x7770, RZ ;  /* 0x0000777005117816 */ /* 0x000fe400000000ff */
[----:B------:R-:W-:Y:S02]  /*10d00*/  LEA.HI.X.SX32 R13, R13, R49, 0x1, P5 ;  /* 0x000000310d0d7211 */ /* 0x000fe400028f0eff */
[----:B0-----:R-:W-:Y:S01]  /*10d10*/  PRMT R19, R4, 0x7773, RZ ;  /* 0x0000777304137816 */ /* 0x001fe200000000ff */
[----:B------:R-:W-:Y:S01]  /*10d20*/  IMAD R4, R32, UR5, RZ ;  /* 0x0000000520047c24 */ /* 0x000fe2000f8e02ff */
[C---:B------:R-:W-:Y:S02]  /*10d30*/  IADD3 R8, P4, PT, R0.reuse, R47, RZ ;  /* 0x0000002f00087210 */ /* 0x040fe40007f9e0ff */
[----:B------:R-:W-:Y:S01]  /*10d40*/  PRMT R15, R5, 0x7771, RZ ;  /* 0x00007771050f7816 */ /* 0x000fe200000000ff */
[----:B------:R0:W-:Y:S01]  /*10d50*/  @P2 STG.E.U8 desc[UR20][R10.64], R19 ;  /* 0x000000130a002986 */ /* 0x0001e2000c101114 */
[----:B------:R-:W-:Y:S01]  /*10d60*/  LEA.HI.X.SX32 R9, R0, R49, 0x1, P4 ;  /* 0x0000003100097211 */ /* 0x000fe200020f0eff */
[C---:B------:R-:W-:Y:S01]  /*10d70*/  IMAD R0, R34.reuse, UR5, RZ ;  /* 0x0000000522007c24 */ /* 0x040fe2000f8e02ff */
[----:B------:R-:W-:Y:S01]  /*10d80*/  ISETP.LT.AND P2, PT, R34, UR15, !P0 ;  /* 0x0000000f22007c0c */ /* 0x000fe2000c741270 */
[----:B------:R1:W-:Y:S01]  /*10d90*/  @P3 STG.E.U8 desc[UR20][R12.64], R17 ;  /* 0x000000110c003986 */ /* 0x0003e2000c101114 */
[----:B------:R-:W-:-:S02]  /*10da0*/  ISETP.LT.AND P3, PT, R32, UR15, !P0 ;  /* 0x0000000f20007c0c */ /* 0x000fc4000c761270 */
[----:B--2---:R-:W-:Y:S01]  /*10db0*/  IADD3 R2, P4, PT, R0, R47, RZ ;  /* 0x0000002f00027210 */ /* 0x004fe20007f9e0ff */
[----:B------:R2:W-:Y:S01]  /*10dc0*/  @P1 STG.E.U8 desc[UR20][R8.64], R15 ;  /* 0x0000000f08001986 */ /* 0x0005e2000c101114 */
[----:B------:R-:W-:Y:S02]  /*10dd0*/  ISETP.LT.AND P1, PT, R30, UR15, !P0 ;  /* 0x0000000f1e007c0c */ /* 0x000fe4000c721270 */
[----:B------:R-:W-:Y:S01]  /*10de0*/  LEA.HI.X.SX32 R3, R0, R49, 0x1, P4 ;  /* 0x0000003100037211 */ /* 0x000fe200020f0eff */
[----:B------:R-:W-:Y:S01]  /*10df0*/  IMAD R0, R28, UR5, RZ ;  /* 0x000000051c007c24 */ /* 0x000fe2000f8e02ff */
[----:B0-----:R-:W-:Y:S02]  /*10e00*/  IADD3 R10, P5, PT, R4, R47, RZ ;  /* 0x0000002f040a7210 */ /* 0x001fe40007fbe0ff */
[----:B------:R-:W-:Y:S01]  /*10e10*/  ISETP.LT.AND P4, PT, R28, UR15, !P0 ;  /* 0x0000000f1c007c0c */ /* 0x000fe2000c781270 */
[----:B-1----:R-:W-:Y:S01]  /*10e20*/  IMAD R12, R24, UR5, RZ ;  /* 0x00000005180c7c24 */ /* 0x002fe2000f8e02ff */
[----:B------:R-:W-:-:S02]  /*10e30*/  PRMT R13, R5, 0x7772, RZ ;  /* 0x00007772050d7816 */ /* 0x000fc400000000ff */
[----:B------:R-:W-:Y:S02]  /*10e40*/  LEA.HI.X.SX32 R11, R4, R49, 0x1, P5 ;  /* 0x00000031040b7211 */ /* 0x000fe400028f0eff */
[----:B------:R-:W-:Y:S01]  /*10e50*/  PRMT R19, R5, 0x7773, RZ ;  /* 0x0000777305137816 */ /* 0x000fe200000000ff */
[----:B------:R0:W-:Y:S01]  /*10e60*/  @P2 STG.E.U8 desc[UR20][R2.64], R13 ;  /* 0x0000000d02002986 */ /* 0x0001e2000c101114 */
[-C--:B------:R-:W-:Y:S02]  /*10e70*/  IADD3 R4, P2, PT, R14, R47.reuse, RZ ;  /* 0x0000002f0e047210 */ /* 0x080fe40007f5e0ff */
[----:B--2---:R-:W-:Y:S01]  /*10e80*/  IADD3 R8, P5, PT, R0, R47, RZ ;  /* 0x0000002f00087210 */ /* 0x004fe20007fbe0ff */
[----:B------:R-:W-:Y:S01]  /*10e90*/  @P3 STG.E.U8 desc[UR20][R10.64], R19 ;  /* 0x000000130a003986 */ /* 0x000fe2000c101114 */
[----:B------:R-:W-:Y:S01]  /*10ea0*/  LEA.HI.X.SX32 R5, R14, R49, 0x1, P2 ;  /* 0x000000310e057211 */ /* 0x000fe200010f0eff */
[----:B------:R-:W-:Y:S01]  /*10eb0*/  IMAD R14, R20, UR5, RZ ;  /* 0x00000005140e7c24 */ /* 0x000fe2000f8e02ff */
[----:B------:R-:W-:-:S02]  /*10ec0*/  PRMT R15, R6, 0x7770, RZ ;  /* 0x00007770060f7816 */ /* 0x000fc400000000ff */
[----:B------:R-:W-:Y:S01]  /*10ed0*/  LEA.HI.X.SX32 R9, R0, R49, 0x1, P5 ;  /* 0x0000003100097211 */ /* 0x000fe200028f0eff */
[----:B------:R-:W-:Y:S01]  /*10ee0*/  IMAD R0, R26, UR5, RZ ;  /* 0x000000051a007c24 */ /* 0x000fe2000f8e02ff */
[----:B------:R-:W-:Y:S01]  /*10ef0*/  PRMT R17, R6, 0x7771, RZ ;  /* 0x0000777106117816 */ /* 0x000fe200000000ff */
[----:B------:R1:W-:Y:S01]  /*10f00*/  @P1 STG.E.U8 desc[UR20][R4.64], R15 ;  /* 0x0000000f04001986 */ /* 0x0003e2000c101114 */
[----:B0-----:R-:W-:Y:S01]  /*10f10*/  IMAD R13, R22, UR5, RZ ;  /* 0x00000005160d7c24 */ /* 0x001fe2000f8e02ff */
[----:B------:R-:W-:Y:S02]  /*10f20*/  ISETP.LT.AND P5, PT, R26, UR15, !P0 ;  /* 0x0000000f1a007c0c */ /* 0x000fe4000c7a1270 */
[----:B------:R0:W-:Y:S01]  /*10f30*/  @P4 STG.E.U8 desc[UR20][R8.64], R17 ;  /* 0x0000001108004986 */ /* 0x0001e2000c101114 */
[----:B------:R-:W-:Y:S02]  /*10f40*/  IADD3 R2, P6, PT, R0, R47, RZ ;  /* 0x0000002f00027210 */ /* 0x000fe40007fde0ff */
[----:B------:R-:W-:-:S02]  /*10f50*/  ISETP.LT.AND P4, PT, R24, UR15, !P0 ;  /* 0x0000000f18007c0c */ /* 0x000fc4000c781270 */
[C---:B------:R-:W-:Y:S01]  /*10f60*/  ISETP.LT.AND P1, PT, R16.reuse, UR15, !P0 ;  /* 0x0000000f10007c0c */ /* 0x040fe2000c721270 */
[----:B------:R-:W-:Y:S01]  /*10f70*/  IMAD R16, R16, UR5, RZ ;  /* 0x0000000510107c24 */ /* 0x000fe2000f8e02ff */
[----:B------:R-:W-:Y:S01]  /*10f80*/  LEA.HI.X.SX32 R3, R0, R49, 0x1, P6 ;  /* 0x0000003100037211 */ /* 0x000fe200030f0eff */
[----:B-1----:R-:W-:Y:S01]  /*10f90*/  IMAD R15, R18, UR5, RZ ;  /* 0x00000005120f7c24 */ /* 0x002fe2000f8e02ff */
[-C--:B------:R-:W-:Y:S02]  /*10fa0*/  IADD3 R4, P2, PT, R12, R47.reuse, RZ ;  /* 0x0000002f0c047210 */ /* 0x080fe40007f5e0ff */
[-C--:B------:R-:W-:Y:S02]  /*10fb0*/  IADD3 R10, P6, PT, R14, R47.reuse, RZ ;  /* 0x0000002f0e0a7210 */ /* 0x080fe40007fde0ff */
[----:B0-----:R-:W-:Y:S02]  /*10fc0*/  IADD3 R8, P3, PT, R13, R47, RZ ;  /* 0x0000002f0d087210 */ /* 0x001fe40007f7e0ff */
[----:B------:R-:W-:-:S02]  /*10fd0*/  LEA.HI.X.SX32 R5, R12, R49, 0x1, P2 ;  /* 0x000000310c057211 */ /* 0x000fc400010f0eff */
[----:B------:R-:W-:Y:S02]  /*10fe0*/  IADD3 R12, P2, PT, R15, R47, RZ ;  /* 0x0000002f0f0c7210 */ /* 0x000fe40007f5e0ff */
[-C--:B------:R-:W-:Y:S02]  /*10ff0*/  LEA.HI.X.SX32 R9, R13, R49.reuse, 0x1, P3 ;  /* 0x000000310d097211 */ /* 0x080fe400018f0eff */
[----:B------:R-:W-:Y:S02]  /*11000*/  ISETP.LT.AND P3, PT, R22, UR15, !P0 ;  /* 0x0000000f16007c0c */ /* 0x000fe4000c761270 */
[----:B------:R-:W-:Y:S02]  /*11010*/  LEA.HI.X.SX32 R13, R15, R49, 0x1, P2 ;  /* 0x000000310f0d7211 */ /* 0x000fe400010f0eff */
[----:B------:R-:W-:Y:S02]  /*11020*/  ISETP.LT.AND P2, PT, R20, UR15, !P0 ;  /* 0x0000000f14007c0c */ /* 0x000fe4000c741270 */
[----:B------:R-:W-:-:S02]  /*11030*/  ISETP.LT.AND P0, PT, R18, UR15, !P0 ;  /* 0x0000000f12007c0c */ /* 0x000fc4000c701270 */
[----:B------:R-:W-:Y:S02]  /*11040*/  LEA.HI.X.SX32 R11, R14, R49, 0x1, P6 ;  /* 0x000000310e0b7211 */ /* 0x000fe400030f0eff */
[----:B------:R-:W-:Y:S02]  /*11050*/  PRMT R25, R6, 0x7772, RZ ;  /* 0x0000777206197816 */ /* 0x000fe400000000ff */
[----:B------:R-:W-:Y:S02]  /*11060*/  IADD3 R14, P6, PT, R16, R47, RZ ;  /* 0x0000002f100e7210 */ /* 0x000fe40007fde0ff */
[----:B------:R-:W-:Y:S01]  /*11070*/  PRMT R23, R6, 0x7773, RZ ;  /* 0x0000777306177816 */ /* 0x000fe200000000ff */
[----:B------:R0:W-:Y:S01]  /*11080*/  @P5 STG.E.U8 desc[UR20][R2.64], R25 ;  /* 0x0000001902005986 */ /* 0x0001e2000c101114 */
[C---:B------:R-:W-:Y:S02]  /*11090*/  PRMT R17, R7.reuse, 0x7773, RZ ;  /* 0x0000777307117816 */ /* 0x040fe400000000ff */
[C---:B------:R-:W-:Y:S01]  /*110a0*/  PRMT R19, R7.reuse, 0x7772, RZ ;  /* 0x0000777207137816 */ /* 0x040fe200000000ff */
[----:B------:R0:W-:Y:S01]  /*110b0*/  @P4 STG.E.U8 desc[UR20][R4.64], R23 ;  /* 0x0000001704004986 */ /* 0x0001e2000c101114 */
[----:B------:R-:W-:-:S02]  /*110c0*/  PRMT R21, R7, 0x7771, RZ ;  /* 0x0000777107157816 */ /* 0x000fc400000000ff */
[----:B------:R-:W-:Y:S02]  /*110d0*/  PRMT R7, R7, 0x7770, RZ ;  /* 0x0000777007077816 */ /* 0x000fe400000000ff */
[----:B------:R-:W-:-:S03]  /*110e0*/  LEA.HI.X.SX32 R15, R16, R49, 0x1, P6 ;  /* 0x00000031100f7211 */ /* 0x000fc600030f0eff */
[----:B------:R0:W-:Y:S04]  /*110f0*/  @P3 STG.E.U8 desc[UR20][R8.64], R7 ;  /* 0x0000000708003986 */ /* 0x0001e8000c101114 */
[----:B------:R0:W-:Y:S04]  /*11100*/  @P2 STG.E.U8 desc[UR20][R10.64], R21 ;  /* 0x000000150a002986 */ /* 0x0001e8000c101114 */
[----:B------:R0:W-:Y:S04]  /*11110*/  @P0 STG.E.U8 desc[UR20][R12.64], R19 ;  /* 0x000000130c000986 */ /* 0x0001e8000c101114 */
[----:B------:R0:W-:Y:S01]  /*11120*/  @P1 STG.E.U8 desc[UR20][R14.64], R17 ;  /* 0x000000110e001986 */ /* 0x0001e2000c101114 */
[----:B------:R-:W-:Y:S06]  /*11130*/  BAR.SYNC.DEFER_BLOCKING 0x0 ;  /* 0x0000000000007b1d */ /* 0x000fec0000010000 */
[----:B------:R-:W-:Y:S05]  /*11140*/  BRA.U UP0, `(.L_x_13) ;  /* 0x0000000100a07547 */ /* 0x000fea000b800000 */
[----:B------:R-:W1:Y:S01]  /*11150*/  S2UR UR5, SR_CgaCtaId ;  /* 0x00000000000579c3 */ /* 0x000e620000008800 */
[----:B------:R-:W-:Y:S01]  /*11160*/  NOP ;  /* 0x0000000000007918 */ /* 0x000fe20000000000 */
[----:B------:R-:W-:Y:S01]  /*11170*/  UMOV UR4, 0x50 ;  /* 0x0000005000047882 */ /* 0x000fe20000000000 */
[----:B------:R-:W-:Y:S02]  /*11180*/  IMAD.U32 R0, RZ, RZ, UR8 ;  /* 0x00000008ff007e24 */ /* 0x000fe4000f8e00ff */
[----:B0-----:R-:W-:Y:S02]  /*11190*/  IMAD.MOV.U32 R3, RZ, RZ, 0x3 ;  /* 0x00000003ff037424 */ /* 0x001fe400078e00ff */
[----:B------:R-:W-:Y:S01]  /*111a0*/  IMAD.MOV.U32 R7, RZ, RZ, 0x1 ;  /* 0x00000001ff077424 */ /* 0x000fe200078e00ff */
[----:B------:R-:W-:-:S04]  /*111b0*/  LOP3.LUT R0, R0, 0xffff, RZ, 0xc0, !PT ;  /* 0x0000ffff00007812 */ /* 0x000fc800078ec0ff */
[----:B------:R-:W-:-:S05]  /*111c0*/  SHF.R.U32.HI R0, RZ, 0x5, R0 ;  /* 0x00000005ff007819 */ /* 0x000fca0000011600 */
[----:B------:R-:W-:Y:S01]  /*111d0*/  VIADD R2, R0, 0x10 ;  /* 0x0000001000027836 */ /* 0x000fe20000000000 */
[----:B------:R-:W-:Y:S01]  /*111e0*/  SHF.L.U32 R0, R3, R0, RZ ;  /* 0x0000000003007219 */ /* 0x000fe200000006ff */
[----:B-1----:R-:W-:-:S03]  /*111f0*/  ULEA UR6, UR5, UR4, 0x18 ;  /* 0x0000000405067291 */ /* 0x002fc6000f8ec0ff */
[----:B------:R-:W-:-:S04]  /*11200*/  SHF.L.U32 R3, R7, R2, RZ ;  /* 0x0000000207037219 */ /* 0x000fc800000006ff */
[----:B------:R-:W-:Y:S02]  /*11210*/  LOP3.LUT R0, R3, R0, RZ, 0xfc, !PT ;  /* 0x0000000003007212 */ /* 0x000fe400078efcff */
[----:B------:R-:W0:Y:S02]  /*11220*/  LDS R5, [UR6] ;  /* 0x00000006ff057984 */ /* 0x000e240008000800 */
[C---:B------:R-:W-:Y:S02]  /*11230*/  LOP3.LUT R2, R0.reuse, 0xffff, RZ, 0xc0, !PT ;  /* 0x0000ffff00027812 */ /* 0x040fe400078ec0ff */
[----:B0-----:R-:W-:-:S04]  /*11240*/  LOP3.LUT R3, R0, 0xffff, R5, 0x80, !PT ;  /* 0x0000ffff00037812 */ /* 0x001fc800078e8005 */
[----:B------:R-:W-:-:S13]  /*11250*/  ISETP.NE.AND P0, PT, R3, R2, PT ;  /* 0x000000020300720c */ /* 0x000fda0003f05270 */
[----:B------:R-:W-:Y:S05]  /*11260*/  @P0 BRA `(.L_x_14) ;  /* 0x0000000000500947 */ /* 0x000fea0003800000 */
[----:B------:R-:W-:Y:S02]  /*11270*/  SHF.R.U32.HI R5, RZ, 0x10, R5 ;  /* 0x00000010ff057819 */ /* 0x000fe40000011605 */
[----:B------:R-:W-:-:S04]  /*11280*/  SHF.R.U32.HI R2, RZ, 0x10, R0 ;  /* 0x00000010ff027819 */ /* 0x000fc80000011600 */
[----:B------:R-:W-:-:S04]  /*11290*/  LOP3.LUT R5, R5, R2, RZ, 0xc0, !PT ;  /* 0x0000000205057212 */ /* 0x000fc800078ec0ff */
[----:B------:R-:W-:-:S13]  /*112a0*/  ISETP.NE.AND P0, PT, R5, R2, PT ;  /* 0x000000020500720c */ /* 0x000fda0003f05270 */
[----:B------:R-:W-:Y:S05]  /*112b0*/  @P0 BRA `(.L_x_15) ;  /* 0x0000000000300947 */ /* 0x000fea0003800000 */
[----:B------:R-:W-:Y:S01]  /*112c0*/  R2UR UR4, R0 ;  /* 0x00000000000472ca */ /* 0x000fe200000e0000 */
[----:B------:R-:W-:Y:S01]  /*112d0*/  VOTEU.ANY UR5, UPT, PT ;  /* 0x0000000000057886 */ /* 0x000fe200038e0100 */
[----:B------:R-:W0:Y:S01]  /*112e0*/  S2R R0, SR_LANEID ;  /* 0x0000000000007919 */ /* 0x000e220000000000 */
[----:B------:R-:W-:-:S10]  /*112f0*/  UFLO.U32 UR5, UR5 ;  /* 0x00000005000572bd */ /* 0x000fd400080e0000 */
[----:B------:R-:W-:-:S06]  /*11300*/  ULOP3.LUT UR4, URZ, UR4, URZ, 0x33, !UPT ;  /* 0x00000004ff047292 */ /* 0x000fcc000f8e33ff */
[----:B------:R-:W-:-:S04]  /*11310*/  IMAD.U32 R2, RZ, RZ, UR4 ;  /* 0x00000004ff027e24 */ /* 0x000fc8000f8e00ff */
[----:B------:R-:W1:Y:S02]  /*11320*/  REDUX UR7, R2 ;  /* 0x00000000020773c4 */ /* 0x000e640000000000 */
[----:B------:R2:W-:Y:S01]  /*11330*/  UTCATOMSWS.AND URZ, UR4 ;  /* 0x0000000400ff79e3 */ /* 0x0005e20008000000 */
[----:B0-----:R-:W-:Y:S01]  /*11340*/  ISETP.EQ.U32.AND P0, PT, R0, UR5, PT ;  /* 0x0000000500007c0c */ /* 0x001fe2000bf02070 */
[----:B-1----:R-:W-:-:S12]  /*11350*/  IMAD.U32 R0, RZ, RZ, UR7 ;  /* 0x00000007ff007e24 */ /* 0x002fd8000f8e00ff */
[----:B------:R2:W-:Y:S01]  /*11360*/  @P0 ATOMS.AND RZ, [UR6], R0 ;  /* 0x00000000ffff098c */ /* 0x0005e2000a800006 */
[----:B------:R-:W-:Y:S05]  /*11370*/  BRA `(.L_x_13) ;  /* 0x0000000000147947 */ /* 0x000fea0003800000 */
.L_x_15:
[----:B------:R-:W-:-:S07]  /*11380*/  MOV R2, 0x113a0 ;  /* 0x000113a000027802 */ /* 0x000fce0000000f00 */
[----:B------:R-:W-:Y:S05]  /*11390*/  CALL.REL.NOINC `($__internal_0_$__cuda_sm10x_tcgen05_guardrail_trap_col_being_dealloced_not_returned_by_alloc) ;  /* 0x00000000002c7944 */ /* 0x000fea0003c00000 */
[----:B------:R-:W-:Y:S05]  /*113a0*/  BRA `(.L_x_13) ;  /* 0x0000000000087947 */ /* 0x000fea0003800000 */
.L_x_14:
[----:B------:R-:W-:-:S07]  /*113b0*/  MOV R2, 0x113d0 ;  /* 0x000113d000027802 */ /* 0x000fce0000000f00 */
[----:B------:R-:W-:Y:S05]  /*113c0*/  CALL.REL.NOINC `($__internal_2_$__cuda_sm10x_tcgen05_guardrail_trap_unallocated_columns_being_dealloced) ;  /* 0x0000000000387944 */ /* 0x000fea0003c00000 */
.L_x_13:
[----:B------:R-:W-:Y:S01]  /*113d0*/  NOP ;  /* 0x0000000000007918 */ /* 0x000fe20000000000 */
[----:B--2---:R-:W-:Y:S05]  /*113e0*/  EXIT ;  /* 0x000000000000794d */ /* 0x004fea0003800000 */
.L_x_8:
[----:B------:R-:W0:Y:S02]  /*113f0*/  SYNCS.PHASECHK.TRANS64.TRYWAIT P3, [UR6], R101 ;  /* 0x00000065ff0075a7 */ /* 0x000e240008061106 */
[----:B0-----:R-:W-:Y:S05]  /*11400*/  @!P3 BRA `(.L_x_8) ;  /* 0xfffffffc00f8b947 */ /* 0x001fea000383ffff */
[----:B------:R-:W-:Y:S05]  /*11410*/  BRA `(.L_x_16) ;  /* 0xffffffa4003c7947 */ /* 0x000fea000383ffff */
.L_x_12:
[----:B------:R-:W1:Y:S02]  /*11420*/  SYNCS.PHASECHK.TRANS64.TRYWAIT P0, [UR6], R2 ;  /* 0x00000002ff0075a7 */ /* 0x000e640008001106 */
[----:B-1----:R-:W-:Y:S05]  /*11430*/  @!P0 BRA `(.L_x_12) ;  /* 0xfffffffc00f88947 */ /* 0x002fea000383ffff */
[----:B------:R-:W-:Y:S05]  /*11440*/  BRA `(.L_x_11) ;  /* 0xffffffe400bc7947 */ /* 0x000fea000383ffff */
        .weak           $__internal_0_$__cuda_sm10x_tcgen05_guardrail_trap_col_being_dealloced_not_returned_by_alloc
        .type           $__internal_0_$__cuda_sm10x_tcgen05_guardrail_trap_col_being_dealloced_not_returned_by_alloc,@function
        .size           $__internal_0_$__cuda_sm10x_tcgen05_guardrail_trap_col_being_dealloced_not_returned_by_alloc,($__internal_1_$__cuda_sm10x_tcgen05_guardrail_trap_phase_invalid_during_alloc - $__internal_0_$__cuda_sm10x_tcgen05_guardrail_trap_col_being_dealloced_not_returned_by_alloc)
$__internal_0_$__cuda_sm10x_tcgen05_guardrail_trap_col_being_dealloced_not_returned_by_alloc:
[----:B------:R-:W-:Y:S05]  /*11450*/  BPT.TRAP 0x1 ;  /* 0x000000040000795c */ /* 0x000fea0000300000 */
[----:B------:R-:W-:-:S04]  /*11460*/  IMAD.MOV.U32 R3, RZ, RZ, 0x0 ;  /* 0x00000000ff037424 */ /* 0x000fc800078e00ff */
[----:B------:R-:W-:Y:S05]  /*11470*/  RET.REL.NODEC R2 `(matmul_kernel) ;  /* 0xfffffee802e07950 */ /* 0x000fea0003c3ffff */
        .weak           $__internal_1_$__cuda_sm10x_tcgen05_guardrail_trap_phase_invalid_during_alloc
        .type           $__internal_1_$__cuda_sm10x_tcgen05_guardrail_trap_phase_invalid_during_alloc,@function
        .size           $__internal_1_$__cuda_sm10x_tcgen05_guardrail_trap_phase_invalid_during_alloc,($__internal_2_$__cuda_sm10x_tcgen05_guardrail_trap_unallocated_columns_being_dealloced - $__internal_1_$__cuda_sm10x_tcgen05_guardrail_trap_phase_invalid_during_alloc)
$__internal_1_$__cuda_sm10x_tcgen05_guardrail_trap_phase_invalid_during_alloc:
[----:B------:R-:W-:Y:S05]  /*11480*/  BPT.TRAP 0x1 ;  /* 0x000000040000795c */ /* 0x000fea0000300000 */
[----:B------:R-:W-:-:S04]  /*11490*/  IMAD.MOV.U32 R3, RZ, RZ, 0x0 ;  /* 0x00000000ff037424 */ /* 0x000fc800078e00ff */
[----:B------:R-:W-:Y:S05]  /*114a0*/  RET.REL.NODEC R2 `(matmul_kernel) ;  /* 0xfffffee802d47950 */ /* 0x000fea0003c3ffff */
        .weak           $__internal_2_$__cuda_sm10x_tcgen05_guardrail_trap_unallocated_columns_being_dealloced
        .type           $__internal_2_$__cuda_sm10x_tcgen05_guardrail_trap_unallocated_columns_being_dealloced,@function
        .size           $__internal_2_$__cuda_sm10x_tcgen05_guardrail_trap_unallocated_columns_being_dealloced,(.L_x_20 - $__internal_2_$__cuda_sm10x_tcgen05_guardrail_trap_unallocated_columns_being_dealloced)
$__internal_2_$__cuda_sm10x_tcgen05_guardrail_trap_unallocated_columns_being_dealloced:
[----:B------:R-:W-:Y:S05]  /*114b0*/  BPT.TRAP 0x1 ;  /* 0x000000040000795c */ /* 0x000fea0000300000 */
[----:B------:R-:W-:-:S04]  /*114c0*/  IMAD.MOV.U32 R3, RZ, RZ, 0x0 ;  /* 0x00000000ff037424 */ /* 0x000fc800078e00ff */
[----:B------:R-:W-:Y:S05]  /*114d0*/  RET.REL.NODEC R2 `(matmul_kernel) ;  /* 0xfffffee802c87950 */ /* 0x000fea0003c3ffff */
.L_x_17:
[----:B------:R-:W-:-:S00]  /*114e0*/  BRA `(.L_x_17) ;  /* 0xfffffffc00fc7947 */ /* 0x000fc0000383ffff */
[----:B------:R-:W-:-:S00]  /*114f0*/  NOP ;  /* 0x0000000000007918 */ /* 0x000fc00000000000 */
        /* <DEDUP_REMOVED lines=8> */
.L_x_20:


//--------------------- .nv.shared.matmul_kernel  --------------------------
	.section	.nv.shared.matmul_kernel,"aw",@nobits
	.sectionflags	@""
	.align	16
	.zero		1024


//--------------------- .nv.shared.reserved.0     --------------------------
	.section	.nv.shared.reserved.0,"aw",@nobits
	.align	8
	.weak		__nv_reservedSMEM_offset_0_alias
	.size		__nv_reservedSMEM_offset_0_alias, 0, 64
	.other		__nv_reservedSMEM_offset_0_alias,@"STO_CUDA_RESERVED_SHARED STV_DEFAULT"
__nv_reservedSMEM_offset_0_alias:
	.zero		0
.nv.shared.reserved.0:
	.zero		64
	.weak		__nv_reservedSMEM_allocation_phase
	.type		__nv_reservedSMEM_allocation_phase,@object
	.size		__nv_reservedSMEM_allocation_phase,(.L_0 - __nv_reservedSMEM_allocation_phase)
__nv_reservedSMEM_allocation_phase:
	.zero		1
.L_0:
	.zero		7
	.weak		__nv_reservedSMEM_devtool_atexit_pc
	.type		__nv_reservedSMEM_devtool_atexit_pc,@object
	.size		__nv_reservedSMEM_devtool_atexit_pc,(__nv_reservedSMEM_allocation_mask - __nv_reservedSMEM_devtool_atexit_pc)
__nv_reservedSMEM_devtool_atexit_pc:
	.zero		8
	.weak		__nv_reservedSMEM_allocation_mask
	.type		__nv_reservedSMEM_allocation_mask,@object
	.size		__nv_reservedSMEM_allocation_mask,(.L_2 - __nv_reservedSMEM_allocation_mask)
__nv_reservedSMEM_allocation_mask:
	.zero		4
.L_2:


//--------------------- .nv.constant0.matmul_kernel --------------------------
	.section	.nv.constant0.matmul_kernel,"a",@progbits
	.sectionflags	@""
	.align	4
.nv.constant0.matmul_kernel:
	.zero		976


//--------------------- SYMBOLS --------------------------

	.type		.nv.reservedSmem.offset0,@object
	.size		.nv.reservedSmem.offset0,0x4
	.type		.nv.reservedSmem.cap,@object
	.size		.nv.reservedSmem.cap,0x4
